//
// Generated by NVIDIA NVVM Compiler
//
// Compiler Build ID: CL-36424714
// Cuda compilation tools, release 13.0, V13.0.88
// Based on NVVM 20.0.0
//

.version 9.0
.target sm_100
.address_size 64

	// .globl	spmv_kernel
// _ZZ18spmv_kernel_3_testE11local_nzval has been demoted
// _ZZ18spmv_kernel_3_testE12local_colind has been demoted

.visible .entry spmv_kernel(
	.param .u32 spmv_kernel_param_0,
	.param .u32 spmv_kernel_param_1,
	.param .u64 spmv_kernel_param_2,
	.param .u64 .ptr .align 1 spmv_kernel_param_3,
	.param .u64 .ptr .align 1 spmv_kernel_param_4,
	.param .u32 spmv_kernel_param_5,
	.param .u32 spmv_kernel_param_6,
	.param .u64 spmv_kernel_param_7,
	.param .u32 spmv_kernel_param_8,
	.param .u64 spmv_kernel_param_9,
	.param .u32 spmv_kernel_param_10
)
{
	.reg .pred 	%p<13>;
	.reg .b32 	%r<74>;
	.reg .b32 	%f<116>;
	.reg .b64 	%rd<97>;

	ld.param.u32 	%r23, [spmv_kernel_param_1];
	ld.param.u64 	%rd18, [spmv_kernel_param_2];
	ld.param.u64 	%rd19, [spmv_kernel_param_3];
	ld.param.u64 	%rd17, [spmv_kernel_param_4];
	ld.param.u32 	%r22, [spmv_kernel_param_5];
	ld.param.u64 	%rd20, [spmv_kernel_param_7];
	ld.param.u64 	%rd3, [spmv_kernel_param_9];
	cvta.to.global.u64 	%rd1, %rd19;
	cvta.to.global.u64 	%rd2, %rd20;
	cvta.to.global.u64 	%rd4, %rd18;
	mov.u32 	%r24, %nctaid.x;
	mov.u32 	%r25, %ntid.x;
	mul.lo.s32 	%r26, %r24, %r25;
	mov.u32 	%r27, %tid.x;
	mov.u32 	%r28, %ctaid.x;
	mad.lo.s32 	%r29, %r28, %r25, %r27;
	add.s32 	%r30, %r26, %r23;
	add.s32 	%r31, %r30, -1;
	div.u32 	%r32, %r31, %r26;
	mul.lo.s32 	%r68, %r32, %r29;
	add.s32 	%r33, %r68, %r32;
	min.u32 	%r2, %r23, %r33;
	setp.ge.u32 	%p1, %r68, %r2;
	@%p1 bra 	$L__BB0_17;
	add.s64 	%rd5, %rd1, 32;
	add.s64 	%rd6, %rd4, 32;
	cvta.to.global.u64 	%rd7, %rd3;
	cvta.to.global.u64 	%rd8, %rd17;
$L__BB0_2:
	mov.u32 	%r3, %r68;
	mul.wide.u32 	%rd21, %r3, 4;
	add.s64 	%rd22, %rd8, %rd21;
	ld.global.u32 	%r4, [%rd22];
	sub.s32 	%r71, %r4, %r22;
	add.s32 	%r68, %r3, 1;
	ld.global.u32 	%r7, [%rd22+4];
	sub.s32 	%r34, %r7, %r22;
	setp.ge.u32 	%p2, %r71, %r34;
	mov.f32 	%f115, 0f00000000;
	@%p2 bra 	$L__BB0_16;
	sub.s32 	%r8, %r7, %r4;
	and.b32  	%r9, %r8, 15;
	sub.s32 	%r35, %r4, %r7;
	setp.gt.u32 	%p3, %r35, -16;
	mov.f32 	%f115, 0f00000000;
	@%p3 bra 	$L__BB0_6;
	and.b32  	%r36, %r8, -16;
	neg.s32 	%r69, %r36;
	mul.wide.u32 	%rd23, %r71, 4;
	add.s64 	%rd96, %rd5, %rd23;
	add.s64 	%rd95, %rd6, %rd23;
	mov.f32 	%f115, 0f00000000;
$L__BB0_5:
	.pragma "nounroll";
	ld.global.u32 	%r37, [%rd96+-32];
	ld.global.f32 	%f19, [%rd95+-32];
	mul.wide.u32 	%rd24, %r37, 4;
	add.s64 	%rd25, %rd2, %rd24;
	ld.global.f32 	%f20, [%rd25];
	fma.rn.f32 	%f21, %f19, %f20, %f115;
	ld.global.u32 	%r38, [%rd96+-28];
	ld.global.f32 	%f22, [%rd95+-28];
	mul.wide.u32 	%rd26, %r38, 4;
	add.s64 	%rd27, %rd2, %rd26;
	ld.global.f32 	%f23, [%rd27];
	fma.rn.f32 	%f24, %f22, %f23, %f21;
	ld.global.u32 	%r39, [%rd96+-24];
	ld.global.f32 	%f25, [%rd95+-24];
	mul.wide.u32 	%rd28, %r39, 4;
	add.s64 	%rd29, %rd2, %rd28;
	ld.global.f32 	%f26, [%rd29];
	fma.rn.f32 	%f27, %f25, %f26, %f24;
	ld.global.u32 	%r40, [%rd96+-20];
	ld.global.f32 	%f28, [%rd95+-20];
	mul.wide.u32 	%rd30, %r40, 4;
	add.s64 	%rd31, %rd2, %rd30;
	ld.global.f32 	%f29, [%rd31];
	fma.rn.f32 	%f30, %f28, %f29, %f27;
	ld.global.u32 	%r41, [%rd96+-16];
	ld.global.f32 	%f31, [%rd95+-16];
	mul.wide.u32 	%rd32, %r41, 4;
	add.s64 	%rd33, %rd2, %rd32;
	ld.global.f32 	%f32, [%rd33];
	fma.rn.f32 	%f33, %f31, %f32, %f30;
	ld.global.u32 	%r42, [%rd96+-12];
	ld.global.f32 	%f34, [%rd95+-12];
	mul.wide.u32 	%rd34, %r42, 4;
	add.s64 	%rd35, %rd2, %rd34;
	ld.global.f32 	%f35, [%rd35];
	fma.rn.f32 	%f36, %f34, %f35, %f33;
	ld.global.u32 	%r43, [%rd96+-8];
	ld.global.f32 	%f37, [%rd95+-8];
	mul.wide.u32 	%rd36, %r43, 4;
	add.s64 	%rd37, %rd2, %rd36;
	ld.global.f32 	%f38, [%rd37];
	fma.rn.f32 	%f39, %f37, %f38, %f36;
	ld.global.u32 	%r44, [%rd96+-4];
	ld.global.f32 	%f40, [%rd95+-4];
	mul.wide.u32 	%rd38, %r44, 4;
	add.s64 	%rd39, %rd2, %rd38;
	ld.global.f32 	%f41, [%rd39];
	fma.rn.f32 	%f42, %f40, %f41, %f39;
	ld.global.u32 	%r45, [%rd96];
	ld.global.f32 	%f43, [%rd95];
	mul.wide.u32 	%rd40, %r45, 4;
	add.s64 	%rd41, %rd2, %rd40;
	ld.global.f32 	%f44, [%rd41];
	fma.rn.f32 	%f45, %f43, %f44, %f42;
	ld.global.u32 	%r46, [%rd96+4];
	ld.global.f32 	%f46, [%rd95+4];
	mul.wide.u32 	%rd42, %r46, 4;
	add.s64 	%rd43, %rd2, %rd42;
	ld.global.f32 	%f47, [%rd43];
	fma.rn.f32 	%f48, %f46, %f47, %f45;
	ld.global.u32 	%r47, [%rd96+8];
	ld.global.f32 	%f49, [%rd95+8];
	mul.wide.u32 	%rd44, %r47, 4;
	add.s64 	%rd45, %rd2, %rd44;
	ld.global.f32 	%f50, [%rd45];
	fma.rn.f32 	%f51, %f49, %f50, %f48;
	ld.global.u32 	%r48, [%rd96+12];
	ld.global.f32 	%f52, [%rd95+12];
	mul.wide.u32 	%rd46, %r48, 4;
	add.s64 	%rd47, %rd2, %rd46;
	ld.global.f32 	%f53, [%rd47];
	fma.rn.f32 	%f54, %f52, %f53, %f51;
	ld.global.u32 	%r49, [%rd96+16];
	ld.global.f32 	%f55, [%rd95+16];
	mul.wide.u32 	%rd48, %r49, 4;
	add.s64 	%rd49, %rd2, %rd48;
	ld.global.f32 	%f56, [%rd49];
	fma.rn.f32 	%f57, %f55, %f56, %f54;
	ld.global.u32 	%r50, [%rd96+20];
	ld.global.f32 	%f58, [%rd95+20];
	mul.wide.u32 	%rd50, %r50, 4;
	add.s64 	%rd51, %rd2, %rd50;
	ld.global.f32 	%f59, [%rd51];
	fma.rn.f32 	%f60, %f58, %f59, %f57;
	ld.global.u32 	%r51, [%rd96+24];
	ld.global.f32 	%f61, [%rd95+24];
	mul.wide.u32 	%rd52, %r51, 4;
	add.s64 	%rd53, %rd2, %rd52;
	ld.global.f32 	%f62, [%rd53];
	fma.rn.f32 	%f63, %f61, %f62, %f60;
	ld.global.u32 	%r52, [%rd96+28];
	ld.global.f32 	%f64, [%rd95+28];
	mul.wide.u32 	%rd54, %r52, 4;
	add.s64 	%rd55, %rd2, %rd54;
	ld.global.f32 	%f65, [%rd55];
	fma.rn.f32 	%f115, %f64, %f65, %f63;
	add.s32 	%r71, %r71, 16;
	add.s32 	%r69, %r69, 16;
	add.s64 	%rd96, %rd96, 64;
	add.s64 	%rd95, %rd95, 64;
	setp.ne.s32 	%p4, %r69, 0;
	@%p4 bra 	$L__BB0_5;
$L__BB0_6:
	setp.eq.s32 	%p5, %r9, 0;
	@%p5 bra 	$L__BB0_16;
	and.b32  	%r16, %r8, 7;
	setp.lt.u32 	%p6, %r9, 8;
	@%p6 bra 	$L__BB0_9;
	mul.wide.u32 	%rd56, %r71, 4;
	add.s64 	%rd57, %rd1, %rd56;
	ld.global.u32 	%r53, [%rd57];
	add.s64 	%rd58, %rd4, %rd56;
	ld.global.f32 	%f67, [%rd58];
	mul.wide.u32 	%rd59, %r53, 4;
	add.s64 	%rd60, %rd2, %rd59;
	ld.global.f32 	%f68, [%rd60];
	fma.rn.f32 	%f69, %f67, %f68, %f115;
	ld.global.u32 	%r54, [%rd57+4];
	ld.global.f32 	%f70, [%rd58+4];
	mul.wide.u32 	%rd61, %r54, 4;
	add.s64 	%rd62, %rd2, %rd61;
	ld.global.f32 	%f71, [%rd62];
	fma.rn.f32 	%f72, %f70, %f71, %f69;
	ld.global.u32 	%r55, [%rd57+8];
	ld.global.f32 	%f73, [%rd58+8];
	mul.wide.u32 	%rd63, %r55, 4;
	add.s64 	%rd64, %rd2, %rd63;
	ld.global.f32 	%f74, [%rd64];
	fma.rn.f32 	%f75, %f73, %f74, %f72;
	ld.global.u32 	%r56, [%rd57+12];
	ld.global.f32 	%f76, [%rd58+12];
	mul.wide.u32 	%rd65, %r56, 4;
	add.s64 	%rd66, %rd2, %rd65;
	ld.global.f32 	%f77, [%rd66];
	fma.rn.f32 	%f78, %f76, %f77, %f75;
	ld.global.u32 	%r57, [%rd57+16];
	ld.global.f32 	%f79, [%rd58+16];
	mul.wide.u32 	%rd67, %r57, 4;
	add.s64 	%rd68, %rd2, %rd67;
	ld.global.f32 	%f80, [%rd68];
	fma.rn.f32 	%f81, %f79, %f80, %f78;
	ld.global.u32 	%r58, [%rd57+20];
	ld.global.f32 	%f82, [%rd58+20];
	mul.wide.u32 	%rd69, %r58, 4;
	add.s64 	%rd70, %rd2, %rd69;
	ld.global.f32 	%f83, [%rd70];
	fma.rn.f32 	%f84, %f82, %f83, %f81;
	ld.global.u32 	%r59, [%rd57+24];
	ld.global.f32 	%f85, [%rd58+24];
	mul.wide.u32 	%rd71, %r59, 4;
	add.s64 	%rd72, %rd2, %rd71;
	ld.global.f32 	%f86, [%rd72];
	fma.rn.f32 	%f87, %f85, %f86, %f84;
	ld.global.u32 	%r60, [%rd57+28];
	ld.global.f32 	%f88, [%rd58+28];
	mul.wide.u32 	%rd73, %r60, 4;
	add.s64 	%rd74, %rd2, %rd73;
	ld.global.f32 	%f89, [%rd74];
	fma.rn.f32 	%f115, %f88, %f89, %f87;
	add.s32 	%r71, %r71, 8;
$L__BB0_9:
	setp.eq.s32 	%p7, %r16, 0;
	@%p7 bra 	$L__BB0_16;
	and.b32  	%r19, %r8, 3;
	setp.lt.u32 	%p8, %r16, 4;
	@%p8 bra 	$L__BB0_12;
	mul.wide.u32 	%rd75, %r71, 4;
	add.s64 	%rd76, %rd1, %rd75;
	ld.global.u32 	%r61, [%rd76];
	add.s64 	%rd77, %rd4, %rd75;
	ld.global.f32 	%f91, [%rd77];
	mul.wide.u32 	%rd78, %r61, 4;
	add.s64 	%rd79, %rd2, %rd78;
	ld.global.f32 	%f92, [%rd79];
	fma.rn.f32 	%f93, %f91, %f92, %f115;
	ld.global.u32 	%r62, [%rd76+4];
	ld.global.f32 	%f94, [%rd77+4];
	mul.wide.u32 	%rd80, %r62, 4;
	add.s64 	%rd81, %rd2, %rd80;
	ld.global.f32 	%f95, [%rd81];
	fma.rn.f32 	%f96, %f94, %f95, %f93;
	ld.global.u32 	%r63, [%rd76+8];
	ld.global.f32 	%f97, [%rd77+8];
	mul.wide.u32 	%rd82, %r63, 4;
	add.s64 	%rd83, %rd2, %rd82;
	ld.global.f32 	%f98, [%rd83];
	fma.rn.f32 	%f99, %f97, %f98, %f96;
	ld.global.u32 	%r64, [%rd76+12];
	ld.global.f32 	%f100, [%rd77+12];
	mul.wide.u32 	%rd84, %r64, 4;
	add.s64 	%rd85, %rd2, %rd84;
	ld.global.f32 	%f101, [%rd85];
	fma.rn.f32 	%f115, %f100, %f101, %f99;
	add.s32 	%r71, %r71, 4;
$L__BB0_12:
	setp.eq.s32 	%p9, %r19, 0;
	@%p9 bra 	$L__BB0_16;
	mul.wide.u32 	%rd86, %r71, 4;
	add.s64 	%rd15, %rd1, %rd86;
	ld.global.u32 	%r65, [%rd15];
	add.s64 	%rd16, %rd4, %rd86;
	ld.global.f32 	%f102, [%rd16];
	mul.wide.u32 	%rd87, %r65, 4;
	add.s64 	%rd88, %rd2, %rd87;
	ld.global.f32 	%f103, [%rd88];
	fma.rn.f32 	%f115, %f102, %f103, %f115;
	setp.eq.s32 	%p10, %r19, 1;
	@%p10 bra 	$L__BB0_16;
	ld.global.u32 	%r66, [%rd15+4];
	ld.global.f32 	%f104, [%rd16+4];
	mul.wide.u32 	%rd89, %r66, 4;
	add.s64 	%rd90, %rd2, %rd89;
	ld.global.f32 	%f105, [%rd90];
	fma.rn.f32 	%f115, %f104, %f105, %f115;
	setp.eq.s32 	%p11, %r19, 2;
	@%p11 bra 	$L__BB0_16;
	ld.global.u32 	%r67, [%rd15+8];
	ld.global.f32 	%f106, [%rd16+8];
	mul.wide.u32 	%rd91, %r67, 4;
	add.s64 	%rd92, %rd2, %rd91;
	ld.global.f32 	%f107, [%rd92];
	fma.rn.f32 	%f115, %f106, %f107, %f115;
$L__BB0_16:
	mul.wide.u32 	%rd93, %r3, 4;
	add.s64 	%rd94, %rd7, %rd93;
	st.global.f32 	[%rd94], %f115;
	setp.lt.u32 	%p12, %r68, %r2;
	@%p12 bra 	$L__BB0_2;
$L__BB0_17:
	ret;

}
	// .globl	spmv_kernel_2
.visible .entry spmv_kernel_2(
	.param .u32 spmv_kernel_2_param_0,
	.param .u32 spmv_kernel_2_param_1,
	.param .u64 spmv_kernel_2_param_2,
	.param .u64 .ptr .align 1 spmv_kernel_2_param_3,
	.param .u64 .ptr .align 1 spmv_kernel_2_param_4,
	.param .u32 spmv_kernel_2_param_5,
	.param .u32 spmv_kernel_2_param_6,
	.param .u64 spmv_kernel_2_param_7,
	.param .u32 spmv_kernel_2_param_8,
	.param .u64 spmv_kernel_2_param_9,
	.param .u32 spmv_kernel_2_param_10
)
{
	.reg .pred 	%p<13>;
	.reg .b32 	%r<73>;
	.reg .b32 	%f<116>;
	.reg .b64 	%rd<97>;

	ld.param.u32 	%r24, [spmv_kernel_2_param_1];
	ld.param.u64 	%rd18, [spmv_kernel_2_param_2];
	ld.param.u64 	%rd19, [spmv_kernel_2_param_3];
	ld.param.u64 	%rd17, [spmv_kernel_2_param_4];
	ld.param.u32 	%r23, [spmv_kernel_2_param_5];
	ld.param.u64 	%rd20, [spmv_kernel_2_param_7];
	ld.param.u64 	%rd3, [spmv_kernel_2_param_9];
	cvta.to.global.u64 	%rd1, %rd19;
	cvta.to.global.u64 	%rd2, %rd20;
	cvta.to.global.u64 	%rd4, %rd18;
	mov.u32 	%r25, %ctaid.x;
	mov.u32 	%r26, %nctaid.x;
	add.s32 	%r27, %r26, %r24;
	add.s32 	%r28, %r27, -1;
	div.u32 	%r29, %r28, %r26;
	mul.lo.s32 	%r30, %r29, %r25;
	add.s32 	%r31, %r30, %r29;
	min.u32 	%r1, %r31, %r24;
	mov.u32 	%r32, %tid.x;
	add.s32 	%r67, %r30, %r32;
	setp.ge.u32 	%p1, %r67, %r1;
	@%p1 bra 	$L__BB1_17;
	mov.u32 	%r3, %ntid.x;
	add.s64 	%rd5, %rd1, 32;
	add.s64 	%rd6, %rd4, 32;
	cvta.to.global.u64 	%rd7, %rd3;
	cvta.to.global.u64 	%rd8, %rd17;
$L__BB1_2:
	mul.wide.u32 	%rd21, %r67, 4;
	add.s64 	%rd22, %rd8, %rd21;
	ld.global.u32 	%r5, [%rd22];
	sub.s32 	%r70, %r5, %r23;
	ld.global.u32 	%r7, [%rd22+4];
	sub.s32 	%r33, %r7, %r23;
	setp.ge.u32 	%p2, %r70, %r33;
	mov.f32 	%f115, 0f00000000;
	@%p2 bra 	$L__BB1_16;
	sub.s32 	%r8, %r7, %r5;
	and.b32  	%r9, %r8, 15;
	sub.s32 	%r34, %r5, %r7;
	setp.gt.u32 	%p3, %r34, -16;
	mov.f32 	%f115, 0f00000000;
	@%p3 bra 	$L__BB1_6;
	and.b32  	%r35, %r8, -16;
	neg.s32 	%r68, %r35;
	mul.wide.u32 	%rd23, %r70, 4;
	add.s64 	%rd96, %rd5, %rd23;
	add.s64 	%rd95, %rd6, %rd23;
	mov.f32 	%f115, 0f00000000;
$L__BB1_5:
	.pragma "nounroll";
	ld.global.u32 	%r36, [%rd96+-32];
	ld.global.f32 	%f19, [%rd95+-32];
	mul.wide.u32 	%rd24, %r36, 4;
	add.s64 	%rd25, %rd2, %rd24;
	ld.global.f32 	%f20, [%rd25];
	fma.rn.f32 	%f21, %f19, %f20, %f115;
	ld.global.u32 	%r37, [%rd96+-28];
	ld.global.f32 	%f22, [%rd95+-28];
	mul.wide.u32 	%rd26, %r37, 4;
	add.s64 	%rd27, %rd2, %rd26;
	ld.global.f32 	%f23, [%rd27];
	fma.rn.f32 	%f24, %f22, %f23, %f21;
	ld.global.u32 	%r38, [%rd96+-24];
	ld.global.f32 	%f25, [%rd95+-24];
	mul.wide.u32 	%rd28, %r38, 4;
	add.s64 	%rd29, %rd2, %rd28;
	ld.global.f32 	%f26, [%rd29];
	fma.rn.f32 	%f27, %f25, %f26, %f24;
	ld.global.u32 	%r39, [%rd96+-20];
	ld.global.f32 	%f28, [%rd95+-20];
	mul.wide.u32 	%rd30, %r39, 4;
	add.s64 	%rd31, %rd2, %rd30;
	ld.global.f32 	%f29, [%rd31];
	fma.rn.f32 	%f30, %f28, %f29, %f27;
	ld.global.u32 	%r40, [%rd96+-16];
	ld.global.f32 	%f31, [%rd95+-16];
	mul.wide.u32 	%rd32, %r40, 4;
	add.s64 	%rd33, %rd2, %rd32;
	ld.global.f32 	%f32, [%rd33];
	fma.rn.f32 	%f33, %f31, %f32, %f30;
	ld.global.u32 	%r41, [%rd96+-12];
	ld.global.f32 	%f34, [%rd95+-12];
	mul.wide.u32 	%rd34, %r41, 4;
	add.s64 	%rd35, %rd2, %rd34;
	ld.global.f32 	%f35, [%rd35];
	fma.rn.f32 	%f36, %f34, %f35, %f33;
	ld.global.u32 	%r42, [%rd96+-8];
	ld.global.f32 	%f37, [%rd95+-8];
	mul.wide.u32 	%rd36, %r42, 4;
	add.s64 	%rd37, %rd2, %rd36;
	ld.global.f32 	%f38, [%rd37];
	fma.rn.f32 	%f39, %f37, %f38, %f36;
	ld.global.u32 	%r43, [%rd96+-4];
	ld.global.f32 	%f40, [%rd95+-4];
	mul.wide.u32 	%rd38, %r43, 4;
	add.s64 	%rd39, %rd2, %rd38;
	ld.global.f32 	%f41, [%rd39];
	fma.rn.f32 	%f42, %f40, %f41, %f39;
	ld.global.u32 	%r44, [%rd96];
	ld.global.f32 	%f43, [%rd95];
	mul.wide.u32 	%rd40, %r44, 4;
	add.s64 	%rd41, %rd2, %rd40;
	ld.global.f32 	%f44, [%rd41];
	fma.rn.f32 	%f45, %f43, %f44, %f42;
	ld.global.u32 	%r45, [%rd96+4];
	ld.global.f32 	%f46, [%rd95+4];
	mul.wide.u32 	%rd42, %r45, 4;
	add.s64 	%rd43, %rd2, %rd42;
	ld.global.f32 	%f47, [%rd43];
	fma.rn.f32 	%f48, %f46, %f47, %f45;
	ld.global.u32 	%r46, [%rd96+8];
	ld.global.f32 	%f49, [%rd95+8];
	mul.wide.u32 	%rd44, %r46, 4;
	add.s64 	%rd45, %rd2, %rd44;
	ld.global.f32 	%f50, [%rd45];
	fma.rn.f32 	%f51, %f49, %f50, %f48;
	ld.global.u32 	%r47, [%rd96+12];
	ld.global.f32 	%f52, [%rd95+12];
	mul.wide.u32 	%rd46, %r47, 4;
	add.s64 	%rd47, %rd2, %rd46;
	ld.global.f32 	%f53, [%rd47];
	fma.rn.f32 	%f54, %f52, %f53, %f51;
	ld.global.u32 	%r48, [%rd96+16];
	ld.global.f32 	%f55, [%rd95+16];
	mul.wide.u32 	%rd48, %r48, 4;
	add.s64 	%rd49, %rd2, %rd48;
	ld.global.f32 	%f56, [%rd49];
	fma.rn.f32 	%f57, %f55, %f56, %f54;
	ld.global.u32 	%r49, [%rd96+20];
	ld.global.f32 	%f58, [%rd95+20];
	mul.wide.u32 	%rd50, %r49, 4;
	add.s64 	%rd51, %rd2, %rd50;
	ld.global.f32 	%f59, [%rd51];
	fma.rn.f32 	%f60, %f58, %f59, %f57;
	ld.global.u32 	%r50, [%rd96+24];
	ld.global.f32 	%f61, [%rd95+24];
	mul.wide.u32 	%rd52, %r50, 4;
	add.s64 	%rd53, %rd2, %rd52;
	ld.global.f32 	%f62, [%rd53];
	fma.rn.f32 	%f63, %f61, %f62, %f60;
	ld.global.u32 	%r51, [%rd96+28];
	ld.global.f32 	%f64, [%rd95+28];
	mul.wide.u32 	%rd54, %r51, 4;
	add.s64 	%rd55, %rd2, %rd54;
	ld.global.f32 	%f65, [%rd55];
	fma.rn.f32 	%f115, %f64, %f65, %f63;
	add.s32 	%r70, %r70, 16;
	add.s32 	%r68, %r68, 16;
	add.s64 	%rd96, %rd96, 64;
	add.s64 	%rd95, %rd95, 64;
	setp.ne.s32 	%p4, %r68, 0;
	@%p4 bra 	$L__BB1_5;
$L__BB1_6:
	setp.eq.s32 	%p5, %r9, 0;
	@%p5 bra 	$L__BB1_16;
	and.b32  	%r16, %r8, 7;
	setp.lt.u32 	%p6, %r9, 8;
	@%p6 bra 	$L__BB1_9;
	mul.wide.u32 	%rd56, %r70, 4;
	add.s64 	%rd57, %rd1, %rd56;
	ld.global.u32 	%r52, [%rd57];
	add.s64 	%rd58, %rd4, %rd56;
	ld.global.f32 	%f67, [%rd58];
	mul.wide.u32 	%rd59, %r52, 4;
	add.s64 	%rd60, %rd2, %rd59;
	ld.global.f32 	%f68, [%rd60];
	fma.rn.f32 	%f69, %f67, %f68, %f115;
	ld.global.u32 	%r53, [%rd57+4];
	ld.global.f32 	%f70, [%rd58+4];
	mul.wide.u32 	%rd61, %r53, 4;
	add.s64 	%rd62, %rd2, %rd61;
	ld.global.f32 	%f71, [%rd62];
	fma.rn.f32 	%f72, %f70, %f71, %f69;
	ld.global.u32 	%r54, [%rd57+8];
	ld.global.f32 	%f73, [%rd58+8];
	mul.wide.u32 	%rd63, %r54, 4;
	add.s64 	%rd64, %rd2, %rd63;
	ld.global.f32 	%f74, [%rd64];
	fma.rn.f32 	%f75, %f73, %f74, %f72;
	ld.global.u32 	%r55, [%rd57+12];
	ld.global.f32 	%f76, [%rd58+12];
	mul.wide.u32 	%rd65, %r55, 4;
	add.s64 	%rd66, %rd2, %rd65;
	ld.global.f32 	%f77, [%rd66];
	fma.rn.f32 	%f78, %f76, %f77, %f75;
	ld.global.u32 	%r56, [%rd57+16];
	ld.global.f32 	%f79, [%rd58+16];
	mul.wide.u32 	%rd67, %r56, 4;
	add.s64 	%rd68, %rd2, %rd67;
	ld.global.f32 	%f80, [%rd68];
	fma.rn.f32 	%f81, %f79, %f80, %f78;
	ld.global.u32 	%r57, [%rd57+20];
	ld.global.f32 	%f82, [%rd58+20];
	mul.wide.u32 	%rd69, %r57, 4;
	add.s64 	%rd70, %rd2, %rd69;
	ld.global.f32 	%f83, [%rd70];
	fma.rn.f32 	%f84, %f82, %f83, %f81;
	ld.global.u32 	%r58, [%rd57+24];
	ld.global.f32 	%f85, [%rd58+24];
	mul.wide.u32 	%rd71, %r58, 4;
	add.s64 	%rd72, %rd2, %rd71;
	ld.global.f32 	%f86, [%rd72];
	fma.rn.f32 	%f87, %f85, %f86, %f84;
	ld.global.u32 	%r59, [%rd57+28];
	ld.global.f32 	%f88, [%rd58+28];
	mul.wide.u32 	%rd73, %r59, 4;
	add.s64 	%rd74, %rd2, %rd73;
	ld.global.f32 	%f89, [%rd74];
	fma.rn.f32 	%f115, %f88, %f89, %f87;
	add.s32 	%r70, %r70, 8;
$L__BB1_9:
	setp.eq.s32 	%p7, %r16, 0;
	@%p7 bra 	$L__BB1_16;
	and.b32  	%r19, %r8, 3;
	setp.lt.u32 	%p8, %r16, 4;
	@%p8 bra 	$L__BB1_12;
	mul.wide.u32 	%rd75, %r70, 4;
	add.s64 	%rd76, %rd1, %rd75;
	ld.global.u32 	%r60, [%rd76];
	add.s64 	%rd77, %rd4, %rd75;
	ld.global.f32 	%f91, [%rd77];
	mul.wide.u32 	%rd78, %r60, 4;
	add.s64 	%rd79, %rd2, %rd78;
	ld.global.f32 	%f92, [%rd79];
	fma.rn.f32 	%f93, %f91, %f92, %f115;
	ld.global.u32 	%r61, [%rd76+4];
	ld.global.f32 	%f94, [%rd77+4];
	mul.wide.u32 	%rd80, %r61, 4;
	add.s64 	%rd81, %rd2, %rd80;
	ld.global.f32 	%f95, [%rd81];
	fma.rn.f32 	%f96, %f94, %f95, %f93;
	ld.global.u32 	%r62, [%rd76+8];
	ld.global.f32 	%f97, [%rd77+8];
	mul.wide.u32 	%rd82, %r62, 4;
	add.s64 	%rd83, %rd2, %rd82;
	ld.global.f32 	%f98, [%rd83];
	fma.rn.f32 	%f99, %f97, %f98, %f96;
	ld.global.u32 	%r63, [%rd76+12];
	ld.global.f32 	%f100, [%rd77+12];
	mul.wide.u32 	%rd84, %r63, 4;
	add.s64 	%rd85, %rd2, %rd84;
	ld.global.f32 	%f101, [%rd85];
	fma.rn.f32 	%f115, %f100, %f101, %f99;
	add.s32 	%r70, %r70, 4;
$L__BB1_12:
	setp.eq.s32 	%p9, %r19, 0;
	@%p9 bra 	$L__BB1_16;
	mul.wide.u32 	%rd86, %r70, 4;
	add.s64 	%rd15, %rd1, %rd86;
	ld.global.u32 	%r64, [%rd15];
	add.s64 	%rd16, %rd4, %rd86;
	ld.global.f32 	%f102, [%rd16];
	mul.wide.u32 	%rd87, %r64, 4;
	add.s64 	%rd88, %rd2, %rd87;
	ld.global.f32 	%f103, [%rd88];
	fma.rn.f32 	%f115, %f102, %f103, %f115;
	setp.eq.s32 	%p10, %r19, 1;
	@%p10 bra 	$L__BB1_16;
	ld.global.u32 	%r65, [%rd15+4];
	ld.global.f32 	%f104, [%rd16+4];
	mul.wide.u32 	%rd89, %r65, 4;
	add.s64 	%rd90, %rd2, %rd89;
	ld.global.f32 	%f105, [%rd90];
	fma.rn.f32 	%f115, %f104, %f105, %f115;
	setp.eq.s32 	%p11, %r19, 2;
	@%p11 bra 	$L__BB1_16;
	ld.global.u32 	%r66, [%rd15+8];
	ld.global.f32 	%f106, [%rd16+8];
	mul.wide.u32 	%rd91, %r66, 4;
	add.s64 	%rd92, %rd2, %rd91;
	ld.global.f32 	%f107, [%rd92];
	fma.rn.f32 	%f115, %f106, %f107, %f115;
$L__BB1_16:
	mul.wide.u32 	%rd93, %r67, 4;
	add.s64 	%rd94, %rd7, %rd93;
	st.global.f32 	[%rd94], %f115;
	add.s32 	%r67, %r67, %r3;
	setp.lt.u32 	%p12, %r67, %r1;
	@%p12 bra 	$L__BB1_2;
$L__BB1_17:
	ret;

}
	// .globl	spmv_kernel_3
.visible .entry spmv_kernel_3(
	.param .u32 spmv_kernel_3_param_0,
	.param .u32 spmv_kernel_3_param_1,
	.param .u64 spmv_kernel_3_param_2,
	.param .u64 .ptr .align 1 spmv_kernel_3_param_3,
	.param .u64 .ptr .align 1 spmv_kernel_3_param_4,
	.param .u32 spmv_kernel_3_param_5,
	.param .u32 spmv_kernel_3_param_6,
	.param .u64 spmv_kernel_3_param_7,
	.param .u32 spmv_kernel_3_param_8,
	.param .u64 spmv_kernel_3_param_9,
	.param .u32 spmv_kernel_3_param_10
)
{
	.reg .pred 	%p<13>;
	.reg .b32 	%r<73>;
	.reg .b32 	%f<116>;
	.reg .b64 	%rd<97>;

	ld.param.u32 	%r24, [spmv_kernel_3_param_1];
	ld.param.u64 	%rd18, [spmv_kernel_3_param_2];
	ld.param.u64 	%rd19, [spmv_kernel_3_param_3];
	ld.param.u64 	%rd17, [spmv_kernel_3_param_4];
	ld.param.u32 	%r23, [spmv_kernel_3_param_5];
	ld.param.u64 	%rd20, [spmv_kernel_3_param_7];
	ld.param.u64 	%rd3, [spmv_kernel_3_param_9];
	cvta.to.global.u64 	%rd1, %rd19;
	cvta.to.global.u64 	%rd2, %rd20;
	cvta.to.global.u64 	%rd4, %rd18;
	mov.u32 	%r25, %ctaid.x;
	mov.u32 	%r26, %nctaid.x;
	add.s32 	%r27, %r26, %r24;
	add.s32 	%r28, %r27, -1;
	div.u32 	%r29, %r28, %r26;
	mul.lo.s32 	%r30, %r29, %r25;
	add.s32 	%r31, %r30, %r29;
	min.u32 	%r1, %r31, %r24;
	mov.u32 	%r32, %tid.x;
	add.s32 	%r67, %r30, %r32;
	setp.ge.u32 	%p1, %r67, %r1;
	@%p1 bra 	$L__BB2_17;
	mov.u32 	%r3, %ntid.x;
	add.s64 	%rd5, %rd1, 32;
	add.s64 	%rd6, %rd4, 32;
	cvta.to.global.u64 	%rd7, %rd3;
	cvta.to.global.u64 	%rd8, %rd17;
$L__BB2_2:
	mul.wide.u32 	%rd21, %r67, 4;
	add.s64 	%rd22, %rd8, %rd21;
	ld.global.u32 	%r5, [%rd22];
	sub.s32 	%r70, %r5, %r23;
	ld.global.u32 	%r7, [%rd22+4];
	sub.s32 	%r33, %r7, %r23;
	setp.ge.u32 	%p2, %r70, %r33;
	mov.f32 	%f115, 0f00000000;
	@%p2 bra 	$L__BB2_16;
	sub.s32 	%r8, %r7, %r5;
	and.b32  	%r9, %r8, 15;
	sub.s32 	%r34, %r5, %r7;
	setp.gt.u32 	%p3, %r34, -16;
	mov.f32 	%f115, 0f00000000;
	@%p3 bra 	$L__BB2_6;
	and.b32  	%r35, %r8, -16;
	neg.s32 	%r68, %r35;
	mul.wide.u32 	%rd23, %r70, 4;
	add.s64 	%rd96, %rd5, %rd23;
	add.s64 	%rd95, %rd6, %rd23;
	mov.f32 	%f115, 0f00000000;
$L__BB2_5:
	.pragma "nounroll";
	ld.global.u32 	%r36, [%rd96+-32];
	ld.global.f32 	%f19, [%rd95+-32];
	mul.wide.u32 	%rd24, %r36, 4;
	add.s64 	%rd25, %rd2, %rd24;
	ld.global.f32 	%f20, [%rd25];
	fma.rn.f32 	%f21, %f19, %f20, %f115;
	ld.global.u32 	%r37, [%rd96+-28];
	ld.global.f32 	%f22, [%rd95+-28];
	mul.wide.u32 	%rd26, %r37, 4;
	add.s64 	%rd27, %rd2, %rd26;
	ld.global.f32 	%f23, [%rd27];
	fma.rn.f32 	%f24, %f22, %f23, %f21;
	ld.global.u32 	%r38, [%rd96+-24];
	ld.global.f32 	%f25, [%rd95+-24];
	mul.wide.u32 	%rd28, %r38, 4;
	add.s64 	%rd29, %rd2, %rd28;
	ld.global.f32 	%f26, [%rd29];
	fma.rn.f32 	%f27, %f25, %f26, %f24;
	ld.global.u32 	%r39, [%rd96+-20];
	ld.global.f32 	%f28, [%rd95+-20];
	mul.wide.u32 	%rd30, %r39, 4;
	add.s64 	%rd31, %rd2, %rd30;
	ld.global.f32 	%f29, [%rd31];
	fma.rn.f32 	%f30, %f28, %f29, %f27;
	ld.global.u32 	%r40, [%rd96+-16];
	ld.global.f32 	%f31, [%rd95+-16];
	mul.wide.u32 	%rd32, %r40, 4;
	add.s64 	%rd33, %rd2, %rd32;
	ld.global.f32 	%f32, [%rd33];
	fma.rn.f32 	%f33, %f31, %f32, %f30;
	ld.global.u32 	%r41, [%rd96+-12];
	ld.global.f32 	%f34, [%rd95+-12];
	mul.wide.u32 	%rd34, %r41, 4;
	add.s64 	%rd35, %rd2, %rd34;
	ld.global.f32 	%f35, [%rd35];
	fma.rn.f32 	%f36, %f34, %f35, %f33;
	ld.global.u32 	%r42, [%rd96+-8];
	ld.global.f32 	%f37, [%rd95+-8];
	mul.wide.u32 	%rd36, %r42, 4;
	add.s64 	%rd37, %rd2, %rd36;
	ld.global.f32 	%f38, [%rd37];
	fma.rn.f32 	%f39, %f37, %f38, %f36;
	ld.global.u32 	%r43, [%rd96+-4];
	ld.global.f32 	%f40, [%rd95+-4];
	mul.wide.u32 	%rd38, %r43, 4;
	add.s64 	%rd39, %rd2, %rd38;
	ld.global.f32 	%f41, [%rd39];
	fma.rn.f32 	%f42, %f40, %f41, %f39;
	ld.global.u32 	%r44, [%rd96];
	ld.global.f32 	%f43, [%rd95];
	mul.wide.u32 	%rd40, %r44, 4;
	add.s64 	%rd41, %rd2, %rd40;
	ld.global.f32 	%f44, [%rd41];
	fma.rn.f32 	%f45, %f43, %f44, %f42;
	ld.global.u32 	%r45, [%rd96+4];
	ld.global.f32 	%f46, [%rd95+4];
	mul.wide.u32 	%rd42, %r45, 4;
	add.s64 	%rd43, %rd2, %rd42;
	ld.global.f32 	%f47, [%rd43];
	fma.rn.f32 	%f48, %f46, %f47, %f45;
	ld.global.u32 	%r46, [%rd96+8];
	ld.global.f32 	%f49, [%rd95+8];
	mul.wide.u32 	%rd44, %r46, 4;
	add.s64 	%rd45, %rd2, %rd44;
	ld.global.f32 	%f50, [%rd45];
	fma.rn.f32 	%f51, %f49, %f50, %f48;
	ld.global.u32 	%r47, [%rd96+12];
	ld.global.f32 	%f52, [%rd95+12];
	mul.wide.u32 	%rd46, %r47, 4;
	add.s64 	%rd47, %rd2, %rd46;
	ld.global.f32 	%f53, [%rd47];
	fma.rn.f32 	%f54, %f52, %f53, %f51;
	ld.global.u32 	%r48, [%rd96+16];
	ld.global.f32 	%f55, [%rd95+16];
	mul.wide.u32 	%rd48, %r48, 4;
	add.s64 	%rd49, %rd2, %rd48;
	ld.global.f32 	%f56, [%rd49];
	fma.rn.f32 	%f57, %f55, %f56, %f54;
	ld.global.u32 	%r49, [%rd96+20];
	ld.global.f32 	%f58, [%rd95+20];
	mul.wide.u32 	%rd50, %r49, 4;
	add.s64 	%rd51, %rd2, %rd50;
	ld.global.f32 	%f59, [%rd51];
	fma.rn.f32 	%f60, %f58, %f59, %f57;
	ld.global.u32 	%r50, [%rd96+24];
	ld.global.f32 	%f61, [%rd95+24];
	mul.wide.u32 	%rd52, %r50, 4;
	add.s64 	%rd53, %rd2, %rd52;
	ld.global.f32 	%f62, [%rd53];
	fma.rn.f32 	%f63, %f61, %f62, %f60;
	ld.global.u32 	%r51, [%rd96+28];
	ld.global.f32 	%f64, [%rd95+28];
	mul.wide.u32 	%rd54, %r51, 4;
	add.s64 	%rd55, %rd2, %rd54;
	ld.global.f32 	%f65, [%rd55];
	fma.rn.f32 	%f115, %f64, %f65, %f63;
	add.s32 	%r70, %r70, 16;
	add.s32 	%r68, %r68, 16;
	add.s64 	%rd96, %rd96, 64;
	add.s64 	%rd95, %rd95, 64;
	setp.ne.s32 	%p4, %r68, 0;
	@%p4 bra 	$L__BB2_5;
$L__BB2_6:
	setp.eq.s32 	%p5, %r9, 0;
	@%p5 bra 	$L__BB2_16;
	and.b32  	%r16, %r8, 7;
	setp.lt.u32 	%p6, %r9, 8;
	@%p6 bra 	$L__BB2_9;
	mul.wide.u32 	%rd56, %r70, 4;
	add.s64 	%rd57, %rd1, %rd56;
	ld.global.u32 	%r52, [%rd57];
	add.s64 	%rd58, %rd4, %rd56;
	ld.global.f32 	%f67, [%rd58];
	mul.wide.u32 	%rd59, %r52, 4;
	add.s64 	%rd60, %rd2, %rd59;
	ld.global.f32 	%f68, [%rd60];
	fma.rn.f32 	%f69, %f67, %f68, %f115;
	ld.global.u32 	%r53, [%rd57+4];
	ld.global.f32 	%f70, [%rd58+4];
	mul.wide.u32 	%rd61, %r53, 4;
	add.s64 	%rd62, %rd2, %rd61;
	ld.global.f32 	%f71, [%rd62];
	fma.rn.f32 	%f72, %f70, %f71, %f69;
	ld.global.u32 	%r54, [%rd57+8];
	ld.global.f32 	%f73, [%rd58+8];
	mul.wide.u32 	%rd63, %r54, 4;
	add.s64 	%rd64, %rd2, %rd63;
	ld.global.f32 	%f74, [%rd64];
	fma.rn.f32 	%f75, %f73, %f74, %f72;
	ld.global.u32 	%r55, [%rd57+12];
	ld.global.f32 	%f76, [%rd58+12];
	mul.wide.u32 	%rd65, %r55, 4;
	add.s64 	%rd66, %rd2, %rd65;
	ld.global.f32 	%f77, [%rd66];
	fma.rn.f32 	%f78, %f76, %f77, %f75;
	ld.global.u32 	%r56, [%rd57+16];
	ld.global.f32 	%f79, [%rd58+16];
	mul.wide.u32 	%rd67, %r56, 4;
	add.s64 	%rd68, %rd2, %rd67;
	ld.global.f32 	%f80, [%rd68];
	fma.rn.f32 	%f81, %f79, %f80, %f78;
	ld.global.u32 	%r57, [%rd57+20];
	ld.global.f32 	%f82, [%rd58+20];
	mul.wide.u32 	%rd69, %r57, 4;
	add.s64 	%rd70, %rd2, %rd69;
	ld.global.f32 	%f83, [%rd70];
	fma.rn.f32 	%f84, %f82, %f83, %f81;
	ld.global.u32 	%r58, [%rd57+24];
	ld.global.f32 	%f85, [%rd58+24];
	mul.wide.u32 	%rd71, %r58, 4;
	add.s64 	%rd72, %rd2, %rd71;
	ld.global.f32 	%f86, [%rd72];
	fma.rn.f32 	%f87, %f85, %f86, %f84;
	ld.global.u32 	%r59, [%rd57+28];
	ld.global.f32 	%f88, [%rd58+28];
	mul.wide.u32 	%rd73, %r59, 4;
	add.s64 	%rd74, %rd2, %rd73;
	ld.global.f32 	%f89, [%rd74];
	fma.rn.f32 	%f115, %f88, %f89, %f87;
	add.s32 	%r70, %r70, 8;
$L__BB2_9:
	setp.eq.s32 	%p7, %r16, 0;
	@%p7 bra 	$L__BB2_16;
	and.b32  	%r19, %r8, 3;
	setp.lt.u32 	%p8, %r16, 4;
	@%p8 bra 	$L__BB2_12;
	mul.wide.u32 	%rd75, %r70, 4;
	add.s64 	%rd76, %rd1, %rd75;
	ld.global.u32 	%r60, [%rd76];
	add.s64 	%rd77, %rd4, %rd75;
	ld.global.f32 	%f91, [%rd77];
	mul.wide.u32 	%rd78, %r60, 4;
	add.s64 	%rd79, %rd2, %rd78;
	ld.global.f32 	%f92, [%rd79];
	fma.rn.f32 	%f93, %f91, %f92, %f115;
	ld.global.u32 	%r61, [%rd76+4];
	ld.global.f32 	%f94, [%rd77+4];
	mul.wide.u32 	%rd80, %r61, 4;
	add.s64 	%rd81, %rd2, %rd80;
	ld.global.f32 	%f95, [%rd81];
	fma.rn.f32 	%f96, %f94, %f95, %f93;
	ld.global.u32 	%r62, [%rd76+8];
	ld.global.f32 	%f97, [%rd77+8];
	mul.wide.u32 	%rd82, %r62, 4;
	add.s64 	%rd83, %rd2, %rd82;
	ld.global.f32 	%f98, [%rd83];
	fma.rn.f32 	%f99, %f97, %f98, %f96;
	ld.global.u32 	%r63, [%rd76+12];
	ld.global.f32 	%f100, [%rd77+12];
	mul.wide.u32 	%rd84, %r63, 4;
	add.s64 	%rd85, %rd2, %rd84;
	ld.global.f32 	%f101, [%rd85];
	fma.rn.f32 	%f115, %f100, %f101, %f99;
	add.s32 	%r70, %r70, 4;
$L__BB2_12:
	setp.eq.s32 	%p9, %r19, 0;
	@%p9 bra 	$L__BB2_16;
	mul.wide.u32 	%rd86, %r70, 4;
	add.s64 	%rd15, %rd1, %rd86;
	ld.global.u32 	%r64, [%rd15];
	add.s64 	%rd16, %rd4, %rd86;
	ld.global.f32 	%f102, [%rd16];
	mul.wide.u32 	%rd87, %r64, 4;
	add.s64 	%rd88, %rd2, %rd87;
	ld.global.f32 	%f103, [%rd88];
	fma.rn.f32 	%f115, %f102, %f103, %f115;
	setp.eq.s32 	%p10, %r19, 1;
	@%p10 bra 	$L__BB2_16;
	ld.global.u32 	%r65, [%rd15+4];
	ld.global.f32 	%f104, [%rd16+4];
	mul.wide.u32 	%rd89, %r65, 4;
	add.s64 	%rd90, %rd2, %rd89;
	ld.global.f32 	%f105, [%rd90];
	fma.rn.f32 	%f115, %f104, %f105, %f115;
	setp.eq.s32 	%p11, %r19, 2;
	@%p11 bra 	$L__BB2_16;
	ld.global.u32 	%r66, [%rd15+8];
	ld.global.f32 	%f106, [%rd16+8];
	mul.wide.u32 	%rd91, %r66, 4;
	add.s64 	%rd92, %rd2, %rd91;
	ld.global.f32 	%f107, [%rd92];
	fma.rn.f32 	%f115, %f106, %f107, %f115;
$L__BB2_16:
	mul.wide.u32 	%rd93, %r67, 4;
	add.s64 	%rd94, %rd7, %rd93;
	st.global.f32 	[%rd94], %f115;
	add.s32 	%r67, %r67, %r3;
	setp.lt.u32 	%p12, %r67, %r1;
	@%p12 bra 	$L__BB2_2;
$L__BB2_17:
	ret;

}
	// .globl	spmv_kernel_3_test
.visible .entry spmv_kernel_3_test(
	.param .u32 spmv_kernel_3_test_param_0,
	.param .u32 spmv_kernel_3_test_param_1,
	.param .u64 .ptr .align 1 spmv_kernel_3_test_param_2,
	.param .u64 .ptr .align 1 spmv_kernel_3_test_param_3,
	.param .u64 .ptr .align 1 spmv_kernel_3_test_param_4,
	.param .u32 spmv_kernel_3_test_param_5,
	.param .u32 spmv_kernel_3_test_param_6,
	.param .u64 .ptr .align 1 spmv_kernel_3_test_param_7,
	.param .u32 spmv_kernel_3_test_param_8,
	.param .u64 .ptr .align 1 spmv_kernel_3_test_param_9,
	.param .u32 spmv_kernel_3_test_param_10
)
{
	.reg .pred 	%p<20>;
	.reg .b32 	%r<124>;
	.reg .b32 	%f<117>;
	.reg .b64 	%rd<84>;
	// demoted variable
	.shared .align 4 .b8 _ZZ18spmv_kernel_3_testE11local_nzval[4096];
	// demoted variable
	.shared .align 4 .b8 _ZZ18spmv_kernel_3_testE12local_colind[4096];
	ld.param.u32 	%r44, [spmv_kernel_3_test_param_1];
	ld.param.u64 	%rd6, [spmv_kernel_3_test_param_2];
	ld.param.u64 	%rd7, [spmv_kernel_3_test_param_3];
	ld.param.u64 	%rd9, [spmv_kernel_3_test_param_4];
	ld.param.u32 	%r43, [spmv_kernel_3_test_param_5];
	ld.param.u64 	%rd10, [spmv_kernel_3_test_param_7];
	ld.param.u64 	%rd8, [spmv_kernel_3_test_param_9];
	cvta.to.global.u64 	%rd1, %rd10;
	cvta.to.global.u64 	%rd2, %rd9;
	mov.u32 	%r45, %ctaid.x;
	mov.u32 	%r46, %nctaid.x;
	add.s32 	%r47, %r46, %r44;
	add.s32 	%r48, %r47, -1;
	div.u32 	%r49, %r48, %r46;
	mul.lo.s32 	%r112, %r49, %r45;
	add.s32 	%r50, %r112, %r49;
	min.u32 	%r2, %r50, %r44;
	setp.ge.u32 	%p1, %r112, %r2;
	@%p1 bra 	$L__BB3_23;
	mov.u32 	%r3, %tid.x;
	mov.u32 	%r4, %ntid.x;
	cvta.to.global.u64 	%rd3, %rd8;
	cvta.to.global.u64 	%rd4, %rd6;
	cvta.to.global.u64 	%rd5, %rd7;
	bra.uni 	$L__BB3_3;
$L__BB3_2:
	setp.ge.u32 	%p19, %r112, %r2;
	@%p19 bra 	$L__BB3_23;
$L__BB3_3:
	mov.u32 	%r5, %r112;
	mul.wide.u32 	%rd11, %r5, 4;
	add.s64 	%rd12, %rd2, %rd11;
	ld.global.u32 	%r6, [%rd12];
	sub.s32 	%r7, %r6, %r43;
	mov.u32 	%r113, %r5;
	mov.u32 	%r114, %r43;
$L__BB3_4:
	mov.u32 	%r112, %r113;
	mul.wide.u32 	%rd13, %r112, 4;
	add.s64 	%rd14, %rd2, %rd13;
	ld.global.u32 	%r51, [%rd14];
	sub.s32 	%r10, %r51, %r114;
	sub.s32 	%r52, %r10, %r7;
	setp.lt.u32 	%p2, %r52, 1024;
	setp.lt.u32 	%p3, %r112, %r2;
	and.pred  	%p4, %p3, %p2;
	add.s32 	%r113, %r112, 1;
	mov.u32 	%r114, %r6;
	@%p4 bra 	$L__BB3_4;
	add.s32 	%r115, %r7, %r3;
	setp.ge.u32 	%p5, %r115, %r10;
	@%p5 bra 	$L__BB3_7;
$L__BB3_6:
	mul.wide.u32 	%rd15, %r115, 4;
	add.s64 	%rd16, %rd4, %rd15;
	ld.global.f32 	%f15, [%rd16];
	sub.s32 	%r53, %r115, %r7;
	shl.b32 	%r54, %r53, 2;
	mov.u32 	%r55, _ZZ18spmv_kernel_3_testE11local_nzval;
	add.s32 	%r56, %r55, %r54;
	st.shared.f32 	[%r56], %f15;
	add.s64 	%rd17, %rd5, %rd15;
	ld.global.u32 	%r57, [%rd17];
	mov.u32 	%r58, _ZZ18spmv_kernel_3_testE12local_colind;
	add.s32 	%r59, %r58, %r54;
	st.shared.u32 	[%r59], %r57;
	add.s32 	%r115, %r115, %r4;
	setp.lt.u32 	%p6, %r115, %r10;
	@%p6 bra 	$L__BB3_6;
$L__BB3_7:
	add.s32 	%r116, %r5, %r3;
	setp.ge.u32 	%p7, %r116, %r112;
	@%p7 bra 	$L__BB3_2;
$L__BB3_8:
	mul.wide.u32 	%rd18, %r116, 4;
	add.s64 	%rd19, %rd2, %rd18;
	ld.global.u32 	%r17, [%rd19];
	sub.s32 	%r121, %r17, %r7;
	ld.global.u32 	%r19, [%rd19+4];
	sub.s32 	%r60, %r19, %r7;
	setp.ge.u32 	%p8, %r121, %r60;
	mov.f32 	%f116, 0f00000000;
	@%p8 bra 	$L__BB3_22;
	sub.s32 	%r20, %r19, %r17;
	and.b32  	%r21, %r20, 15;
	sub.s32 	%r61, %r17, %r19;
	setp.gt.u32 	%p9, %r61, -16;
	mov.f32 	%f116, 0f00000000;
	@%p9 bra 	$L__BB3_12;
	and.b32  	%r62, %r20, -16;
	neg.s32 	%r119, %r62;
	shl.b32 	%r63, %r121, 2;
	mov.u32 	%r64, _ZZ18spmv_kernel_3_testE12local_colind;
	add.s32 	%r65, %r64, %r63;
	add.s32 	%r118, %r65, 32;
	mov.u32 	%r66, _ZZ18spmv_kernel_3_testE11local_nzval;
	add.s32 	%r67, %r66, %r63;
	add.s32 	%r117, %r67, 32;
	mov.f32 	%f116, 0f00000000;
$L__BB3_11:
	.pragma "nounroll";
	ld.shared.u32 	%r68, [%r118+-32];
	ld.shared.f32 	%f20, [%r117+-32];
	mul.wide.u32 	%rd20, %r68, 4;
	add.s64 	%rd21, %rd1, %rd20;
	ld.global.f32 	%f21, [%rd21];
	fma.rn.f32 	%f22, %f20, %f21, %f116;
	ld.shared.u32 	%r69, [%r118+-28];
	ld.shared.f32 	%f23, [%r117+-28];
	mul.wide.u32 	%rd22, %r69, 4;
	add.s64 	%rd23, %rd1, %rd22;
	ld.global.f32 	%f24, [%rd23];
	fma.rn.f32 	%f25, %f23, %f24, %f22;
	ld.shared.u32 	%r70, [%r118+-24];
	ld.shared.f32 	%f26, [%r117+-24];
	mul.wide.u32 	%rd24, %r70, 4;
	add.s64 	%rd25, %rd1, %rd24;
	ld.global.f32 	%f27, [%rd25];
	fma.rn.f32 	%f28, %f26, %f27, %f25;
	ld.shared.u32 	%r71, [%r118+-20];
	ld.shared.f32 	%f29, [%r117+-20];
	mul.wide.u32 	%rd26, %r71, 4;
	add.s64 	%rd27, %rd1, %rd26;
	ld.global.f32 	%f30, [%rd27];
	fma.rn.f32 	%f31, %f29, %f30, %f28;
	ld.shared.u32 	%r72, [%r118+-16];
	ld.shared.f32 	%f32, [%r117+-16];
	mul.wide.u32 	%rd28, %r72, 4;
	add.s64 	%rd29, %rd1, %rd28;
	ld.global.f32 	%f33, [%rd29];
	fma.rn.f32 	%f34, %f32, %f33, %f31;
	ld.shared.u32 	%r73, [%r118+-12];
	ld.shared.f32 	%f35, [%r117+-12];
	mul.wide.u32 	%rd30, %r73, 4;
	add.s64 	%rd31, %rd1, %rd30;
	ld.global.f32 	%f36, [%rd31];
	fma.rn.f32 	%f37, %f35, %f36, %f34;
	ld.shared.u32 	%r74, [%r118+-8];
	ld.shared.f32 	%f38, [%r117+-8];
	mul.wide.u32 	%rd32, %r74, 4;
	add.s64 	%rd33, %rd1, %rd32;
	ld.global.f32 	%f39, [%rd33];
	fma.rn.f32 	%f40, %f38, %f39, %f37;
	ld.shared.u32 	%r75, [%r118+-4];
	ld.shared.f32 	%f41, [%r117+-4];
	mul.wide.u32 	%rd34, %r75, 4;
	add.s64 	%rd35, %rd1, %rd34;
	ld.global.f32 	%f42, [%rd35];
	fma.rn.f32 	%f43, %f41, %f42, %f40;
	ld.shared.u32 	%r76, [%r118];
	ld.shared.f32 	%f44, [%r117];
	mul.wide.u32 	%rd36, %r76, 4;
	add.s64 	%rd37, %rd1, %rd36;
	ld.global.f32 	%f45, [%rd37];
	fma.rn.f32 	%f46, %f44, %f45, %f43;
	ld.shared.u32 	%r77, [%r118+4];
	ld.shared.f32 	%f47, [%r117+4];
	mul.wide.u32 	%rd38, %r77, 4;
	add.s64 	%rd39, %rd1, %rd38;
	ld.global.f32 	%f48, [%rd39];
	fma.rn.f32 	%f49, %f47, %f48, %f46;
	ld.shared.u32 	%r78, [%r118+8];
	ld.shared.f32 	%f50, [%r117+8];
	mul.wide.u32 	%rd40, %r78, 4;
	add.s64 	%rd41, %rd1, %rd40;
	ld.global.f32 	%f51, [%rd41];
	fma.rn.f32 	%f52, %f50, %f51, %f49;
	ld.shared.u32 	%r79, [%r118+12];
	ld.shared.f32 	%f53, [%r117+12];
	mul.wide.u32 	%rd42, %r79, 4;
	add.s64 	%rd43, %rd1, %rd42;
	ld.global.f32 	%f54, [%rd43];
	fma.rn.f32 	%f55, %f53, %f54, %f52;
	ld.shared.u32 	%r80, [%r118+16];
	ld.shared.f32 	%f56, [%r117+16];
	mul.wide.u32 	%rd44, %r80, 4;
	add.s64 	%rd45, %rd1, %rd44;
	ld.global.f32 	%f57, [%rd45];
	fma.rn.f32 	%f58, %f56, %f57, %f55;
	ld.shared.u32 	%r81, [%r118+20];
	ld.shared.f32 	%f59, [%r117+20];
	mul.wide.u32 	%rd46, %r81, 4;
	add.s64 	%rd47, %rd1, %rd46;
	ld.global.f32 	%f60, [%rd47];
	fma.rn.f32 	%f61, %f59, %f60, %f58;
	ld.shared.u32 	%r82, [%r118+24];
	ld.shared.f32 	%f62, [%r117+24];
	mul.wide.u32 	%rd48, %r82, 4;
	add.s64 	%rd49, %rd1, %rd48;
	ld.global.f32 	%f63, [%rd49];
	fma.rn.f32 	%f64, %f62, %f63, %f61;
	ld.shared.u32 	%r83, [%r118+28];
	ld.shared.f32 	%f65, [%r117+28];
	mul.wide.u32 	%rd50, %r83, 4;
	add.s64 	%rd51, %rd1, %rd50;
	ld.global.f32 	%f66, [%rd51];
	fma.rn.f32 	%f116, %f65, %f66, %f64;
	add.s32 	%r121, %r121, 16;
	add.s32 	%r119, %r119, 16;
	add.s32 	%r118, %r118, 64;
	add.s32 	%r117, %r117, 64;
	setp.ne.s32 	%p10, %r119, 0;
	@%p10 bra 	$L__BB3_11;
$L__BB3_12:
	setp.eq.s32 	%p11, %r21, 0;
	@%p11 bra 	$L__BB3_22;
	and.b32  	%r34, %r20, 7;
	setp.lt.u32 	%p12, %r21, 8;
	@%p12 bra 	$L__BB3_15;
	shl.b32 	%r84, %r121, 2;
	mov.u32 	%r85, _ZZ18spmv_kernel_3_testE12local_colind;
	add.s32 	%r86, %r85, %r84;
	ld.shared.u32 	%r87, [%r86];
	mov.u32 	%r88, _ZZ18spmv_kernel_3_testE11local_nzval;
	add.s32 	%r89, %r88, %r84;
	ld.shared.f32 	%f68, [%r89];
	mul.wide.u32 	%rd52, %r87, 4;
	add.s64 	%rd53, %rd1, %rd52;
	ld.global.f32 	%f69, [%rd53];
	fma.rn.f32 	%f70, %f68, %f69, %f116;
	ld.shared.u32 	%r90, [%r86+4];
	ld.shared.f32 	%f71, [%r89+4];
	mul.wide.u32 	%rd54, %r90, 4;
	add.s64 	%rd55, %rd1, %rd54;
	ld.global.f32 	%f72, [%rd55];
	fma.rn.f32 	%f73, %f71, %f72, %f70;
	ld.shared.u32 	%r91, [%r86+8];
	ld.shared.f32 	%f74, [%r89+8];
	mul.wide.u32 	%rd56, %r91, 4;
	add.s64 	%rd57, %rd1, %rd56;
	ld.global.f32 	%f75, [%rd57];
	fma.rn.f32 	%f76, %f74, %f75, %f73;
	ld.shared.u32 	%r92, [%r86+12];
	ld.shared.f32 	%f77, [%r89+12];
	mul.wide.u32 	%rd58, %r92, 4;
	add.s64 	%rd59, %rd1, %rd58;
	ld.global.f32 	%f78, [%rd59];
	fma.rn.f32 	%f79, %f77, %f78, %f76;
	ld.shared.u32 	%r93, [%r86+16];
	ld.shared.f32 	%f80, [%r89+16];
	mul.wide.u32 	%rd60, %r93, 4;
	add.s64 	%rd61, %rd1, %rd60;
	ld.global.f32 	%f81, [%rd61];
	fma.rn.f32 	%f82, %f80, %f81, %f79;
	ld.shared.u32 	%r94, [%r86+20];
	ld.shared.f32 	%f83, [%r89+20];
	mul.wide.u32 	%rd62, %r94, 4;
	add.s64 	%rd63, %rd1, %rd62;
	ld.global.f32 	%f84, [%rd63];
	fma.rn.f32 	%f85, %f83, %f84, %f82;
	ld.shared.u32 	%r95, [%r86+24];
	ld.shared.f32 	%f86, [%r89+24];
	mul.wide.u32 	%rd64, %r95, 4;
	add.s64 	%rd65, %rd1, %rd64;
	ld.global.f32 	%f87, [%rd65];
	fma.rn.f32 	%f88, %f86, %f87, %f85;
	ld.shared.u32 	%r96, [%r86+28];
	ld.shared.f32 	%f89, [%r89+28];
	mul.wide.u32 	%rd66, %r96, 4;
	add.s64 	%rd67, %rd1, %rd66;
	ld.global.f32 	%f90, [%rd67];
	fma.rn.f32 	%f116, %f89, %f90, %f88;
	add.s32 	%r121, %r121, 8;
$L__BB3_15:
	setp.eq.s32 	%p13, %r34, 0;
	@%p13 bra 	$L__BB3_22;
	and.b32  	%r37, %r20, 3;
	setp.lt.u32 	%p14, %r34, 4;
	@%p14 bra 	$L__BB3_18;
	shl.b32 	%r97, %r121, 2;
	mov.u32 	%r98, _ZZ18spmv_kernel_3_testE12local_colind;
	add.s32 	%r99, %r98, %r97;
	ld.shared.u32 	%r100, [%r99];
	mov.u32 	%r101, _ZZ18spmv_kernel_3_testE11local_nzval;
	add.s32 	%r102, %r101, %r97;
	ld.shared.f32 	%f92, [%r102];
	mul.wide.u32 	%rd68, %r100, 4;
	add.s64 	%rd69, %rd1, %rd68;
	ld.global.f32 	%f93, [%rd69];
	fma.rn.f32 	%f94, %f92, %f93, %f116;
	ld.shared.u32 	%r103, [%r99+4];
	ld.shared.f32 	%f95, [%r102+4];
	mul.wide.u32 	%rd70, %r103, 4;
	add.s64 	%rd71, %rd1, %rd70;
	ld.global.f32 	%f96, [%rd71];
	fma.rn.f32 	%f97, %f95, %f96, %f94;
	ld.shared.u32 	%r104, [%r99+8];
	ld.shared.f32 	%f98, [%r102+8];
	mul.wide.u32 	%rd72, %r104, 4;
	add.s64 	%rd73, %rd1, %rd72;
	ld.global.f32 	%f99, [%rd73];
	fma.rn.f32 	%f100, %f98, %f99, %f97;
	ld.shared.u32 	%r105, [%r99+12];
	ld.shared.f32 	%f101, [%r102+12];
	mul.wide.u32 	%rd74, %r105, 4;
	add.s64 	%rd75, %rd1, %rd74;
	ld.global.f32 	%f102, [%rd75];
	fma.rn.f32 	%f116, %f101, %f102, %f100;
	add.s32 	%r121, %r121, 4;
$L__BB3_18:
	setp.eq.s32 	%p15, %r37, 0;
	@%p15 bra 	$L__BB3_22;
	shl.b32 	%r106, %r121, 2;
	mov.u32 	%r107, _ZZ18spmv_kernel_3_testE12local_colind;
	add.s32 	%r40, %r107, %r106;
	ld.shared.u32 	%r108, [%r40];
	mov.u32 	%r109, _ZZ18spmv_kernel_3_testE11local_nzval;
	add.s32 	%r41, %r109, %r106;
	ld.shared.f32 	%f103, [%r41];
	mul.wide.u32 	%rd76, %r108, 4;
	add.s64 	%rd77, %rd1, %rd76;
	ld.global.f32 	%f104, [%rd77];
	fma.rn.f32 	%f116, %f103, %f104, %f116;
	setp.eq.s32 	%p16, %r37, 1;
	@%p16 bra 	$L__BB3_22;
	ld.shared.u32 	%r110, [%r40+4];
	ld.shared.f32 	%f105, [%r41+4];
	mul.wide.u32 	%rd78, %r110, 4;
	add.s64 	%rd79, %rd1, %rd78;
	ld.global.f32 	%f106, [%rd79];
	fma.rn.f32 	%f116, %f105, %f106, %f116;
	setp.eq.s32 	%p17, %r37, 2;
	@%p17 bra 	$L__BB3_22;
	ld.shared.u32 	%r111, [%r40+8];
	ld.shared.f32 	%f107, [%r41+8];
	mul.wide.u32 	%rd80, %r111, 4;
	add.s64 	%rd81, %rd1, %rd80;
	ld.global.f32 	%f108, [%rd81];
	fma.rn.f32 	%f116, %f107, %f108, %f116;
$L__BB3_22:
	add.s64 	%rd83, %rd3, %rd18;
	st.global.f32 	[%rd83], %f116;
	add.s32 	%r116, %r116, %r4;
	setp.lt.u32 	%p18, %r116, %r112;
	@%p18 bra 	$L__BB3_8;
	bra.uni 	$L__BB3_2;
$L__BB3_23:
	ret;

}


// ===== COMPILED SASS (sm_100) =====

	.target	sm_100

	.elftype	@"ET_EXEC"


//--------------------- .note.nv.tkinfo           --------------------------
	.section	.note.nv.tkinfo,"",@"SHT_NOTE"
	.sectionflags	@"SHF_NOTE_NV_TKINFO"
	.tkinfo
        /*0018*/ 	.word	0x00000002
        /*0030*/ 	.string	""
        /*0030*/ 	.string	"ptxas"
        /*0030*/ 	.string	"Cuda compilation tools, release 13.0, V13.0.88"
        /*0030*/ 	.string	"Build cuda_13.0.r13.0/compiler.36424714_0"
        /*0030*/ 	.string	"-arch sm_100 -m 64 "



//--------------------- .note.nv.cuinfo           --------------------------
	.section	.note.nv.cuinfo,"",@"SHT_NOTE"
	.sectionflags	@"SHF_NOTE_NV_CUINFO"
        /*0018*/ 	.short	0x0002
        /*001a*/ 	.short	0x0064
        /*001c*/ 	.short	0x0082
	.zero		2


//--------------------- .nv.info                  --------------------------
	.section	.nv.info,"",@"SHT_CUDA_INFO"
	.align	4


	//----- nvinfo : EIATTR_REGCOUNT
	.align		4
        /*0000*/ 	.byte	0x04, 0x2f
        /*0002*/ 	.short	(.L_1 - .L_0)
	.align		4
.L_0:
        /*0004*/ 	.word	index@(spmv_kernel)
        /*0008*/ 	.word	0x00000020


	//----- nvinfo : EIATTR_FRAME_SIZE
	.align		4
.L_1:
        /*000c*/ 	.byte	0x04, 0x11
        /*000e*/ 	.short	(.L_3 - .L_2)
	.align		4
.L_2:
        /*0010*/ 	.word	index@(spmv_kernel)
        /*0014*/ 	.word	0x00000000


	//----- nvinfo : EIATTR_REGCOUNT
	.align		4
.L_3:
        /*0018*/ 	.byte	0x04, 0x2f
        /*001a*/ 	.short	(.L_5 - .L_4)
	.align		4
.L_4:
        /*001c*/ 	.word	index@(spmv_kernel_2)
        /*0020*/ 	.word	0x00000020


	//----- nvinfo : EIATTR_FRAME_SIZE
	.align		4
.L_5:
        /*0024*/ 	.byte	0x04, 0x11
        /*0026*/ 	.short	(.L_7 - .L_6)
	.align		4
.L_6:
        /*0028*/ 	.word	index@(spmv_kernel_2)
        /*002c*/ 	.word	0x00000000


	//----- nvinfo : EIATTR_REGCOUNT
	.align		4
.L_7:
        /*0030*/ 	.byte	0x04, 0x2f
        /*0032*/ 	.short	(.L_9 - .L_8)
	.align		4
.L_8:
        /*0034*/ 	.word	index@(spmv_kernel_3)
        /*0038*/ 	.word	0x00000020


	//----- nvinfo : EIATTR_FRAME_SIZE
	.align		4
.L_9:
        /*003c*/ 	.byte	0x04, 0x11
        /*003e*/ 	.short	(.L_11 - .L_10)
	.align		4
.L_10:
        /*0040*/ 	.word	index@(spmv_kernel_3)
        /*0044*/ 	.word	0x00000000


	//----- nvinfo : EIATTR_REGCOUNT
	.align		4
.L_11:
        /*0048*/ 	.byte	0x04, 0x2f
        /*004a*/ 	.short	(.L_13 - .L_12)
	.align		4
.L_12:
        /*004c*/ 	.word	index@(spmv_kernel_3_test)
        /*0050*/ 	.word	0x00000020


	//----- nvinfo : EIATTR_FRAME_SIZE
	.align		4
.L_13:
        /*0054*/ 	.byte	0x04, 0x11
        /*0056*/ 	.short	(.L_15 - .L_14)
	.align		4
.L_14:
        /*0058*/ 	.word	index@(spmv_kernel_3_test)
        /*005c*/ 	.word	0x00000000


	//----- nvinfo : EIATTR_MIN_STACK_SIZE
	.align		4
.L_15:
        /*0060*/ 	.byte	0x04, 0x12
        /*0062*/ 	.short	(.L_17 - .L_16)
	.align		4
.L_16:
        /*0064*/ 	.word	index@(spmv_kernel_3_test)
        /*0068*/ 	.word	0x00000000


	//----- nvinfo : EIATTR_MIN_STACK_SIZE
	.align		4
.L_17:
        /*006c*/ 	.byte	0x04, 0x12
        /*006e*/ 	.short	(.L_19 - .L_18)
	.align		4
.L_18:
        /*0070*/ 	.word	index@(spmv_kernel_3)
        /*0074*/ 	.word	0x00000000


	//----- nvinfo : EIATTR_MIN_STACK_SIZE
	.align		4
.L_19:
        /*0078*/ 	.byte	0x04, 0x12
        /*007a*/ 	.short	(.L_21 - .L_20)
	.align		4
.L_20:
        /*007c*/ 	.word	index@(spmv_kernel_2)
        /*0080*/ 	.word	0x00000000


	//----- nvinfo : EIATTR_MIN_STACK_SIZE
	.align		4
.L_21:
        /*0084*/ 	.byte	0x04, 0x12
        /*0086*/ 	.short	(.L_23 - .L_22)
	.align		4
.L_22:
        /*0088*/ 	.word	index@(spmv_kernel)
        /*008c*/ 	.word	0x00000000
.L_23:


//--------------------- .nv.compat                --------------------------
	.section	.nv.compat,"",@"SHT_CUDA_COMPAT_INFO"
	.align	4
        /*0000*/ 	.byte	0x02, 0x09, 0x00, 0x00, 0x02, 0x02, 0x01, 0x00, 0x02, 0x05, 0x05, 0x00, 0x03, 0x07, 0x01, 0x01
        /*0010*/ 	.byte	0x02, 0x03, 0x00, 0x00, 0x02, 0x06, 0x01, 0x00, 0x04, 0x0b, 0x08, 0x00, 0x09, 0x00, 0x00, 0x00
        /*0020*/ 	.byte	0x00, 0x00, 0x00, 0x00


//--------------------- .nv.info.spmv_kernel_3_test --------------------------
	.section	.nv.info.spmv_kernel_3_test,"",@"SHT_CUDA_INFO"
	.sectionflags	@""
	.align	4


	//----- nvinfo : EIATTR_CUDA_API_VERSION
	.align		4
        /*0000*/ 	.byte	0x04, 0x37
        /*0002*/ 	.short	(.L_25 - .L_24)
.L_24:
        /*0004*/ 	.word	0x00000082


	//----- nvinfo : EIATTR_KPARAM_INFO
	.align		4
.L_25:
        /*0008*/ 	.byte	0x04, 0x17
        /*000a*/ 	.short	(.L_27 - .L_26)
.L_26:
        /*000c*/ 	.word	0x00000000
        /*0010*/ 	.short	0x000a
        /*0012*/ 	.short	0x0040
        /*0014*/ 	.byte	0x00, 0xf0, 0x11, 0x00


	//----- nvinfo : EIATTR_KPARAM_INFO
	.align		4
.L_27:
        /*0018*/ 	.byte	0x04, 0x17
        /*001a*/ 	.short	(.L_29 - .L_28)
.L_28:
        /*001c*/ 	.word	0x00000000
        /*0020*/ 	.short	0x0009
        /*0022*/ 	.short	0x0038
        /*0024*/ 	.byte	0x00, 0xf5, 0x21, 0x00


	//----- nvinfo : EIATTR_KPARAM_INFO
	.align		4
.L_29:
        /*0028*/ 	.byte	0x04, 0x17
        /*002a*/ 	.short	(.L_31 - .L_30)
.L_30:
        /*002c*/ 	.word	0x00000000
        /*0030*/ 	.short	0x0008
        /*0032*/ 	.short	0x0030
        /*0034*/ 	.byte	0x00, 0xf0, 0x11, 0x00


	//----- nvinfo : EIATTR_KPARAM_INFO
	.align		4
.L_31:
        /*0038*/ 	.byte	0x04, 0x17
        /*003a*/ 	.short	(.L_33 - .L_32)
.L_32:
        /*003c*/ 	.word	0x00000000
        /*0040*/ 	.short	0x0007
        /*0042*/ 	.short	0x0028
        /*0044*/ 	.byte	0x00, 0xf5, 0x21, 0x00


	//----- nvinfo : EIATTR_KPARAM_INFO
	.align		4
.L_33:
        /*0048*/ 	.byte	0x04, 0x17
        /*004a*/ 	.short	(.L_35 - .L_34)
.L_34:
        /*004c*/ 	.word	0x00000000
        /*0050*/ 	.short	0x0006
        /*0052*/ 	.short	0x0024
        /*0054*/ 	.byte	0x00, 0xf0, 0x11, 0x00


	//----- nvinfo : EIATTR_KPARAM_INFO
	.align		4
.L_35:
        /*0058*/ 	.byte	0x04, 0x17
        /*005a*/ 	.short	(.L_37 - .L_36)
.L_36:
        /*005c*/ 	.word	0x00000000
        /*0060*/ 	.short	0x0005
        /*0062*/ 	.short	0x0020
        /*0064*/ 	.byte	0x00, 0xf0, 0x11, 0x00


	//----- nvinfo : EIATTR_KPARAM_INFO
	.align		4
.L_37:
        /*0068*/ 	.byte	0x04, 0x17
        /*006a*/ 	.short	(.L_39 - .L_38)
.L_38:
        /*006c*/ 	.word	0x00000000
        /*0070*/ 	.short	0x0004
        /*0072*/ 	.short	0x0018
        /*0074*/ 	.byte	0x00, 0xf5, 0x21, 0x00


	//----- nvinfo : EIATTR_KPARAM_INFO
	.align		4
.L_39:
        /*0078*/ 	.byte	0x04, 0x17
        /*007a*/ 	.short	(.L_41 - .L_40)
.L_40:
        /*007c*/ 	.word	0x00000000
        /*0080*/ 	.short	0x0003
        /*0082*/ 	.short	0x0010
        /*0084*/ 	.byte	0x00, 0xf5, 0x21, 0x00


	//----- nvinfo : EIATTR_KPARAM_INFO
	.align		4
.L_41:
        /*0088*/ 	.byte	0x04, 0x17
        /*008a*/ 	.short	(.L_43 - .L_42)
.L_42:
        /*008c*/ 	.word	0x00000000
        /*0090*/ 	.short	0x0002
        /*0092*/ 	.short	0x0008
        /*0094*/ 	.byte	0x00, 0xf5, 0x21, 0x00


	//----- nvinfo : EIATTR_KPARAM_INFO
	.align		4
.L_43:
        /*0098*/ 	.byte	0x04, 0x17
        /*009a*/ 	.short	(.L_45 - .L_44)
.L_44:
        /*009c*/ 	.word	0x00000000
        /*00a0*/ 	.short	0x0001
        /*00a2*/ 	.short	0x0004
        /*00a4*/ 	.byte	0x00, 0xf0, 0x11, 0x00


	//----- nvinfo : EIATTR_KPARAM_INFO
	.align		4
.L_45:
        /*00a8*/ 	.byte	0x04, 0x17
        /*00aa*/ 	.short	(.L_47 - .L_46)
.L_46:
        /*00ac*/ 	.word	0x00000000
        /*00b0*/ 	.short	0x0000
        /*00b2*/ 	.short	0x0000
        /*00b4*/ 	.byte	0x00, 0xf0, 0x11, 0x00


	//----- nvinfo : EIATTR_SPARSE_MMA_MASK
	.align		4
.L_47:
        /*00b8*/ 	.byte	0x03, 0x50
        /*00ba*/ 	.short	0x0000


	//----- nvinfo : EIATTR_MAXREG_COUNT
	.align		4
        /*00bc*/ 	.byte	0x03, 0x1b
        /*00be*/ 	.short	0x00ff


	//----- nvinfo : EIATTR_MERCURY_ISA_VERSION
	.align		4
        /*00c0*/ 	.byte	0x03, 0x5f
        /*00c2*/ 	.short	0x0101


	//----- nvinfo : EIATTR_VRC_CTA_INIT_COUNT
	.align		4
        /*00c4*/ 	.byte	0x02, 0x4a
	.zero		1
	.zero		1


	//----- nvinfo : EIATTR_EXIT_INSTR_OFFSETS
	.align		4
        /*00c8*/ 	.byte	0x04, 0x1c
        /*00ca*/ 	.short	(.L_49 - .L_48)


	//   ....[0]....
.L_48:
        /*00cc*/ 	.word	0x000001a0


	//   ....[1]....
        /*00d0*/ 	.word	0x00001480


	//----- nvinfo : EIATTR_CRS_STACK_SIZE
	.align		4
.L_49:
        /*00d4*/ 	.byte	0x04, 0x1e
        /*00d6*/ 	.short	(.L_51 - .L_50)
.L_50:
        /*00d8*/ 	.word	0x00000000


	//----- nvinfo : EIATTR_CBANK_PARAM_SIZE
	.align		4
.L_51:
        /*00dc*/ 	.byte	0x03, 0x19
        /*00de*/ 	.short	0x0044


	//----- nvinfo : EIATTR_PARAM_CBANK
	.align		4
        /*00e0*/ 	.byte	0x04, 0x0a
        /*00e2*/ 	.short	(.L_53 - .L_52)
	.align		4
.L_52:
        /*00e4*/ 	.word	index@(.nv.constant0.spmv_kernel_3_test)
        /*00e8*/ 	.short	0x0380
        /*00ea*/ 	.short	0x0044


	//----- nvinfo : EIATTR_SW_WAR
	.align		4
.L_53:
        /*00ec*/ 	.byte	0x04, 0x36
        /*00ee*/ 	.short	(.L_55 - .L_54)
.L_54:
        /*00f0*/ 	.word	0x00000008
.L_55:


//--------------------- .nv.info.spmv_kernel_3    --------------------------
	.section	.nv.info.spmv_kernel_3,"",@"SHT_CUDA_INFO"
	.sectionflags	@""
	.align	4


	//----- nvinfo : EIATTR_CUDA_API_VERSION
	.align		4
        /*0000*/ 	.byte	0x04, 0x37
        /*0002*/ 	.short	(.L_57 - .L_56)
.L_56:
        /*0004*/ 	.word	0x00000082


	//----- nvinfo : EIATTR_KPARAM_INFO
	.align		4
.L_57:
        /*0008*/ 	.byte	0x04, 0x17
        /*000a*/ 	.short	(.L_59 - .L_58)
.L_58:
        /*000c*/ 	.word	0x00000000
        /*0010*/ 	.short	0x000a
        /*0012*/ 	.short	0x0040
        /*0014*/ 	.byte	0x00, 0xf0, 0x11, 0x00


	//----- nvinfo : EIATTR_KPARAM_INFO
	.align		4
.L_59:
        /*0018*/ 	.byte	0x04, 0x17
        /*001a*/ 	.short	(.L_61 - .L_60)
.L_60:
        /*001c*/ 	.word	0x00000000
        /*0020*/ 	.short	0x0009
        /*0022*/ 	.short	0x0038
        /*0024*/ 	.byte	0x00, 0xf0, 0x21, 0x00


	//----- nvinfo : EIATTR_KPARAM_INFO
	.align		4
.L_61:
        /*0028*/ 	.byte	0x04, 0x17
        /*002a*/ 	.short	(.L_63 - .L_62)
.L_62:
        /*002c*/ 	.word	0x00000000
        /*0030*/ 	.short	0x0008
        /*0032*/ 	.short	0x0030
        /*0034*/ 	.byte	0x00, 0xf0, 0x11, 0x00


	//----- nvinfo : EIATTR_KPARAM_INFO
	.align		4
.L_63:
        /*0038*/ 	.byte	0x04, 0x17
        /*003a*/ 	.short	(.L_65 - .L_64)
.L_64:
        /*003c*/ 	.word	0x00000000
        /*0040*/ 	.short	0x0007
        /*0042*/ 	.short	0x0028
        /*0044*/ 	.byte	0x00, 0xf0, 0x21, 0x00


	//----- nvinfo : EIATTR_KPARAM_INFO
	.align		4
.L_65:
        /*0048*/ 	.byte	0x04, 0x17
        /*004a*/ 	.short	(.L_67 - .L_66)
.L_66:
        /*004c*/ 	.word	0x00000000
        /*0050*/ 	.short	0x0006
        /*0052*/ 	.short	0x0024
        /*0054*/ 	.byte	0x00, 0xf0, 0x11, 0x00


	//----- nvinfo : EIATTR_KPARAM_INFO
	.align		4
.L_67:
        /*0058*/ 	.byte	0x04, 0x17
        /*005a*/ 	.short	(.L_69 - .L_68)
.L_68:
        /*005c*/ 	.word	0x00000000
        /*0060*/ 	.short	0x0005
        /*0062*/ 	.short	0x0020
        /*0064*/ 	.byte	0x00, 0xf0, 0x11, 0x00


	//----- nvinfo : EIATTR_KPARAM_INFO
	.align		4
.L_69:
        /*0068*/ 	.byte	0x04, 0x17
        /*006a*/ 	.short	(.L_71 - .L_70)
.L_70:
        /*006c*/ 	.word	0x00000000
        /*0070*/ 	.short	0x0004
        /*0072*/ 	.short	0x0018
        /*0074*/ 	.byte	0x00, 0xf5, 0x21, 0x00


	//----- nvinfo : EIATTR_KPARAM_INFO
	.align		4
.L_71:
        /*0078*/ 	.byte	0x04, 0x17
        /*007a*/ 	.short	(.L_73 - .L_72)
.L_72:
        /*007c*/ 	.word	0x00000000
        /*0080*/ 	.short	0x0003
        /*0082*/ 	.short	0x0010
        /*0084*/ 	.byte	0x00, 0xf5, 0x21, 0x00


	//----- nvinfo : EIATTR_KPARAM_INFO
	.align		4
.L_73:
        /*0088*/ 	.byte	0x04, 0x17
        /*008a*/ 	.short	(.L_75 - .L_74)
.L_74:
        /*008c*/ 	.word	0x00000000
        /*0090*/ 	.short	0x0002
        /*0092*/ 	.short	0x0008
        /*0094*/ 	.byte	0x00, 0xf0, 0x21, 0x00


	//----- nvinfo : EIATTR_KPARAM_INFO
	.align		4
.L_75:
        /*0098*/ 	.byte	0x04, 0x17
        /*009a*/ 	.short	(.L_77 - .L_76)
.L_76:
        /*009c*/ 	.word	0x00000000
        /*00a0*/ 	.short	0x0001
        /*00a2*/ 	.short	0x0004
        /*00a4*/ 	.byte	0x00, 0xf0, 0x11, 0x00


	//----- nvinfo : EIATTR_KPARAM_INFO
	.align		4
.L_77:
        /*00a8*/ 	.byte	0x04, 0x17
        /*00aa*/ 	.short	(.L_79 - .L_78)
.L_78:
        /*00ac*/ 	.word	0x00000000
        /*00b0*/ 	.short	0x0000
        /*00b2*/ 	.short	0x0000
        /*00b4*/ 	.byte	0x00, 0xf0, 0x11, 0x00


	//----- nvinfo : EIATTR_SPARSE_MMA_MASK
	.align		4
.L_79:
        /*00b8*/ 	.byte	0x03, 0x50
        /*00ba*/ 	.short	0x0000


	//----- nvinfo : EIATTR_MAXREG_COUNT
	.align		4
        /*00bc*/ 	.byte	0x03, 0x1b
        /*00be*/ 	.short	0x00ff


	//----- nvinfo : EIATTR_MERCURY_ISA_VERSION
	.align		4
        /*00c0*/ 	.byte	0x03, 0x5f
        /*00c2*/ 	.short	0x0101


	//----- nvinfo : EIATTR_VRC_CTA_INIT_COUNT
	.align		4
        /*00c4*/ 	.byte	0x02, 0x4a
	.zero		1
	.zero		1


	//----- nvinfo : EIATTR_EXIT_INSTR_OFFSETS
	.align		4
        /*00c8*/ 	.byte	0x04, 0x1c
        /*00ca*/ 	.short	(.L_81 - .L_80)


	//   ....[0]....
.L_80:
        /*00cc*/ 	.word	0x000001c0


	//   ....[1]....
        /*00d0*/ 	.word	0x00001130


	//----- nvinfo : EIATTR_CRS_STACK_SIZE
	.align		4
.L_81:
        /*00d4*/ 	.byte	0x04, 0x1e
        /*00d6*/ 	.short	(.L_83 - .L_82)
.L_82:
        /*00d8*/ 	.word	0x00000000


	//----- nvinfo : EIATTR_CBANK_PARAM_SIZE
	.align		4
.L_83:
        /*00dc*/ 	.byte	0x03, 0x19
        /*00de*/ 	.short	0x0044


	//----- nvinfo : EIATTR_PARAM_CBANK
	.align		4
        /*00e0*/ 	.byte	0x04, 0x0a
        /*00e2*/ 	.short	(.L_85 - .L_84)
	.align		4
.L_84:
        /*00e4*/ 	.word	index@(.nv.constant0.spmv_kernel_3)
        /*00e8*/ 	.short	0x0380
        /*00ea*/ 	.short	0x0044


	//----- nvinfo : EIATTR_SW_WAR
	.align		4
.L_85:
        /*00ec*/ 	.byte	0x04, 0x36
        /*00ee*/ 	.short	(.L_87 - .L_86)
.L_86:
        /*00f0*/ 	.word	0x00000008
.L_87:


//--------------------- .nv.info.spmv_kernel_2    --------------------------
	.section	.nv.info.spmv_kernel_2,"",@"SHT_CUDA_INFO"
	.sectionflags	@""
	.align	4


	//----- nvinfo : EIATTR_CUDA_API_VERSION
	.align		4
        /*0000*/ 	.byte	0x04, 0x37
        /*0002*/ 	.short	(.L_89 - .L_88)
.L_88:
        /*0004*/ 	.word	0x00000082


	//----- nvinfo : EIATTR_KPARAM_INFO
	.align		4
.L_89:
        /*0008*/ 	.byte	0x04, 0x17
        /*000a*/ 	.short	(.L_91 - .L_90)
.L_90:
        /*000c*/ 	.word	0x00000000
        /*0010*/ 	.short	0x000a
        /*0012*/ 	.short	0x0040
        /*0014*/ 	.byte	0x00, 0xf0, 0x11, 0x00


	//----- nvinfo : EIATTR_KPARAM_INFO
	.align		4
.L_91:
        /*0018*/ 	.byte	0x04, 0x17
        /*001a*/ 	.short	(.L_93 - .L_92)
.L_92:
        /*001c*/ 	.word	0x00000000
        /*0020*/ 	.short	0x0009
        /*0022*/ 	.short	0x0038
        /*0024*/ 	.byte	0x00, 0xf0, 0x21, 0x00


	//----- nvinfo : EIATTR_KPARAM_INFO
	.align		4
.L_93:
        /*0028*/ 	.byte	0x04, 0x17
        /*002a*/ 	.short	(.L_95 - .L_94)
.L_94:
        /*002c*/ 	.word	0x00000000
        /*0030*/ 	.short	0x0008
        /*0032*/ 	.short	0x0030
        /*0034*/ 	.byte	0x00, 0xf0, 0x11, 0x00


	//----- nvinfo : EIATTR_KPARAM_INFO
	.align		4
.L_95:
        /*0038*/ 	.byte	0x04, 0x17
        /*003a*/ 	.short	(.L_97 - .L_96)
.L_96:
        /*003c*/ 	.word	0x00000000
        /*0040*/ 	.short	0x0007
        /*0042*/ 	.short	0x0028
        /*0044*/ 	.byte	0x00, 0xf0, 0x21, 0x00


	//----- nvinfo : EIATTR_KPARAM_INFO
	.align		4
.L_97:
        /*0048*/ 	.byte	0x04, 0x17
        /*004a*/ 	.short	(.L_99 - .L_98)
.L_98:
        /*004c*/ 	.word	0x00000000
        /*0050*/ 	.short	0x0006
        /*0052*/ 	.short	0x0024
        /*0054*/ 	.byte	0x00, 0xf0, 0x11, 0x00


	//----- nvinfo : EIATTR_KPARAM_INFO
	.align		4
.L_99:
        /*0058*/ 	.byte	0x04, 0x17
        /*005a*/ 	.short	(.L_101 - .L_100)
.L_100:
        /*005c*/ 	.word	0x00000000
        /*0060*/ 	.short	0x0005
        /*0062*/ 	.short	0x0020
        /*0064*/ 	.byte	0x00, 0xf0, 0x11, 0x00


	//----- nvinfo : EIATTR_KPARAM_INFO
	.align		4
.L_101:
        /*0068*/ 	.byte	0x04, 0x17
        /*006a*/ 	.short	(.L_103 - .L_102)
.L_102:
        /*006c*/ 	.word	0x00000000
        /*0070*/ 	.short	0x0004
        /*0072*/ 	.short	0x0018
        /*0074*/ 	.byte	0x00, 0xf5, 0x21, 0x00


	//----- nvinfo : EIATTR_KPARAM_INFO
	.align		4
.L_103:
        /*0078*/ 	.byte	0x04, 0x17
        /*007a*/ 	.short	(.L_105 - .L_104)
.L_104:
        /*007c*/ 	.word	0x00000000
        /*0080*/ 	.short	0x0003
        /*0082*/ 	.short	0x0010
        /*0084*/ 	.byte	0x00, 0xf5, 0x21, 0x00


	//----- nvinfo : EIATTR_KPARAM_INFO
	.align		4
.L_105:
        /*0088*/ 	.byte	0x04, 0x17
        /*008a*/ 	.short	(.L_107 - .L_106)
.L_106:
        /*008c*/ 	.word	0x00000000
        /*0090*/ 	.short	0x0002
        /*0092*/ 	.short	0x0008
        /*0094*/ 	.byte	0x00, 0xf0, 0x21, 0x00


	//----- nvinfo : EIATTR_KPARAM_INFO
	.align		4
.L_107:
        /*0098*/ 	.byte	0x04, 0x17
        /*009a*/ 	.short	(.L_109 - .L_108)
.L_108:
        /*009c*/ 	.word	0x00000000
        /*00a0*/ 	.short	0x0001
        /*00a2*/ 	.short	0x0004
        /*00a4*/ 	.byte	0x00, 0xf0, 0x11, 0x00


	//----- nvinfo : EIATTR_KPARAM_INFO
	.align		4
.L_109:
        /*00a8*/ 	.byte	0x04, 0x17
        /*00aa*/ 	.short	(.L_111 - .L_110)
.L_110:
        /*00ac*/ 	.word	0x00000000
        /*00b0*/ 	.short	0x0000
        /*00b2*/ 	.short	0x0000
        /*00b4*/ 	.byte	0x00, 0xf0, 0x11, 0x00


	//----- nvinfo : EIATTR_SPARSE_MMA_MASK
	.align		4
.L_111:
        /*00b8*/ 	.byte	0x03, 0x50
        /*00ba*/ 	.short	0x0000


	//----- nvinfo : EIATTR_MAXREG_COUNT
	.align		4
        /*00bc*/ 	.byte	0x03, 0x1b
        /*00be*/ 	.short	0x00ff


	//----- nvinfo : EIATTR_MERCURY_ISA_VERSION
	.align		4
        /*00c0*/ 	.byte	0x03, 0x5f
        /*00c2*/ 	.short	0x0101


	//----- nvinfo : EIATTR_VRC_CTA_INIT_COUNT
	.align		4
        /*00c4*/ 	.byte	0x02, 0x4a
	.zero		1
	.zero		1


	//----- nvinfo : EIATTR_EXIT_INSTR_OFFSETS
	.align		4
        /*00c8*/ 	.byte	0x04, 0x1c
        /*00ca*/ 	.short	(.L_113 - .L_112)


	//   ....[0]....
.L_112:
        /*00cc*/ 	.word	0x000001c0


	//   ....[1]....
        /*00d0*/ 	.word	0x00001130


	//----- nvinfo : EIATTR_CRS_STACK_SIZE
	.align		4
.L_113:
        /*00d4*/ 	.byte	0x04, 0x1e
        /*00d6*/ 	.short	(.L_115 - .L_114)
.L_114:
        /*00d8*/ 	.word	0x00000000


	//----- nvinfo : EIATTR_CBANK_PARAM_SIZE
	.align		4
.L_115:
        /*00dc*/ 	.byte	0x03, 0x19
        /*00de*/ 	.short	0x0044


	//----- nvinfo : EIATTR_PARAM_CBANK
	.align		4
        /*00e0*/ 	.byte	0x04, 0x0a
        /*00e2*/ 	.short	(.L_117 - .L_116)
	.align		4
.L_116:
        /*00e4*/ 	.word	index@(.nv.constant0.spmv_kernel_2)
        /*00e8*/ 	.short	0x0380
        /*00ea*/ 	.short	0x0044


	//----- nvinfo : EIATTR_SW_WAR
	.align		4
.L_117:
        /*00ec*/ 	.byte	0x04, 0x36
        /*00ee*/ 	.short	(.L_119 - .L_118)
.L_118:
        /*00f0*/ 	.word	0x00000008
.L_119:


//--------------------- .nv.info.spmv_kernel      --------------------------
	.section	.nv.info.spmv_kernel,"",@"SHT_CUDA_INFO"
	.sectionflags	@""
	.align	4


	//----- nvinfo : EIATTR_CUDA_API_VERSION
	.align		4
        /*0000*/ 	.byte	0x04, 0x37
        /*0002*/ 	.short	(.L_121 - .L_120)
.L_120:
        /*0004*/ 	.word	0x00000082


	//----- nvinfo : EIATTR_KPARAM_INFO
	.align		4
.L_121:
        /*0008*/ 	.byte	0x04, 0x17
        /*000a*/ 	.short	(.L_123 - .L_122)
.L_122:
        /*000c*/ 	.word	0x00000000
        /*0010*/ 	.short	0x000a
        /*0012*/ 	.short	0x0040
        /*0014*/ 	.byte	0x00, 0xf0, 0x11, 0x00


	//----- nvinfo : EIATTR_KPARAM_INFO
	.align		4
.L_123:
        /*0018*/ 	.byte	0x04, 0x17
        /*001a*/ 	.short	(.L_125 - .L_124)
.L_124:
        /*001c*/ 	.word	0x00000000
        /*0020*/ 	.short	0x0009
        /*0022*/ 	.short	0x0038
        /*0024*/ 	.byte	0x00, 0xf0, 0x21, 0x00


	//----- nvinfo : EIATTR_KPARAM_INFO
	.align		4
.L_125:
        /*0028*/ 	.byte	0x04, 0x17
        /*002a*/ 	.short	(.L_127 - .L_126)
.L_126:
        /*002c*/ 	.word	0x00000000
        /*0030*/ 	.short	0x0008
        /*0032*/ 	.short	0x0030
        /*0034*/ 	.byte	0x00, 0xf0, 0x11, 0x00


	//----- nvinfo : EIATTR_KPARAM_INFO
	.align		4
.L_127:
        /*0038*/ 	.byte	0x04, 0x17
        /*003a*/ 	.short	(.L_129 - .L_128)
.L_128:
        /*003c*/ 	.word	0x00000000
        /*0040*/ 	.short	0x0007
        /*0042*/ 	.short	0x0028
        /*0044*/ 	.byte	0x00, 0xf0, 0x21, 0x00


	//----- nvinfo : EIATTR_KPARAM_INFO
	.align		4
.L_129:
        /*0048*/ 	.byte	0x04, 0x17
        /*004a*/ 	.short	(.L_131 - .L_130)
.L_130:
        /*004c*/ 	.word	0x00000000
        /*0050*/ 	.short	0x0006
        /*0052*/ 	.short	0x0024
        /*0054*/ 	.byte	0x00, 0xf0, 0x11, 0x00


	//----- nvinfo : EIATTR_KPARAM_INFO
	.align		4
.L_131:
        /*0058*/ 	.byte	0x04, 0x17
        /*005a*/ 	.short	(.L_133 - .L_132)
.L_132:
        /*005c*/ 	.word	0x00000000
        /*0060*/ 	.short	0x0005
        /*0062*/ 	.short	0x0020
        /*0064*/ 	.byte	0x00, 0xf0, 0x11, 0x00


	//----- nvinfo : EIATTR_KPARAM_INFO
	.align		4
.L_133:
        /*0068*/ 	.byte	0x04, 0x17
        /*006a*/ 	.short	(.L_135 - .L_134)
.L_134:
        /*006c*/ 	.word	0x00000000
        /*0070*/ 	.short	0x0004
        /*0072*/ 	.short	0x0018
        /*0074*/ 	.byte	0x00, 0xf5, 0x21, 0x00


	//----- nvinfo : EIATTR_KPARAM_INFO
	.align		4
.L_135:
        /*0078*/ 	.byte	0x04, 0x17
        /*007a*/ 	.short	(.L_137 - .L_136)
.L_136:
        /*007c*/ 	.word	0x00000000
        /*0080*/ 	.short	0x0003
        /*0082*/ 	.short	0x0010
        /*0084*/ 	.byte	0x00, 0xf5, 0x21, 0x00


	//----- nvinfo : EIATTR_KPARAM_INFO
	.align		4
.L_137:
        /*0088*/ 	.byte	0x04, 0x17
        /*008a*/ 	.short	(.L_139 - .L_138)
.L_138:
        /*008c*/ 	.word	0x00000000
        /*0090*/ 	.short	0x0002
        /*0092*/ 	.short	0x0008
        /*0094*/ 	.byte	0x00, 0xf0, 0x21, 0x00


	//----- nvinfo : EIATTR_KPARAM_INFO
	.align		4
.L_139:
        /*0098*/ 	.byte	0x04, 0x17
        /*009a*/ 	.short	(.L_141 - .L_140)
.L_140:
        /*009c*/ 	.word	0x00000000
        /*00a0*/ 	.short	0x0001
        /*00a2*/ 	.short	0x0004
        /*00a4*/ 	.byte	0x00, 0xf0, 0x11, 0x00


	//----- nvinfo : EIATTR_KPARAM_INFO
	.align		4
.L_141:
        /*00a8*/ 	.byte	0x04, 0x17
        /*00aa*/ 	.short	(.L_143 - .L_142)
.L_142:
        /*00ac*/ 	.word	0x00000000
        /*00b0*/ 	.short	0x0000
        /*00b2*/ 	.short	0x0000
        /*00b4*/ 	.byte	0x00, 0xf0, 0x11, 0x00


	//----- nvinfo : EIATTR_SPARSE_MMA_MASK
	.align		4
.L_143:
        /*00b8*/ 	.byte	0x03, 0x50
        /*00ba*/ 	.short	0x0000


	//----- nvinfo : EIATTR_MAXREG_COUNT
	.align		4
        /*00bc*/ 	.byte	0x03, 0x1b
        /*00be*/ 	.short	0x00ff


	//----- nvinfo : EIATTR_MERCURY_ISA_VERSION
	.align		4
        /*00c0*/ 	.byte	0x03, 0x5f
        /*00c2*/ 	.short	0x0101


	//----- nvinfo : EIATTR_VRC_CTA_INIT_COUNT
	.align		4
        /*00c4*/ 	.byte	0x02, 0x4a
	.zero		1
	.zero		1


	//----- nvinfo : EIATTR_EXIT_INSTR_OFFSETS
	.align		4
        /*00c8*/ 	.byte	0x04, 0x1c
        /*00ca*/ 	.short	(.L_145 - .L_144)


	//   ....[0]....
.L_144:
        /*00cc*/ 	.word	0x000001e0


	//   ....[1]....
        /*00d0*/ 	.word	0x00001190


	//----- nvinfo : EIATTR_CRS_STACK_SIZE
	.align		4
.L_145:
        /*00d4*/ 	.byte	0x04, 0x1e
        /*00d6*/ 	.short	(.L_147 - .L_146)
.L_146:
        /*00d8*/ 	.word	0x00000000


	//----- nvinfo : EIATTR_CBANK_PARAM_SIZE
	.align		4
.L_147:
        /*00dc*/ 	.byte	0x03, 0x19
        /*00de*/ 	.short	0x0044


	//----- nvinfo : EIATTR_PARAM_CBANK
	.align		4
        /*00e0*/ 	.byte	0x04, 0x0a
        /*00e2*/ 	.short	(.L_149 - .L_148)
	.align		4
.L_148:
        /*00e4*/ 	.word	index@(.nv.constant0.spmv_kernel)
        /*00e8*/ 	.short	0x0380
        /*00ea*/ 	.short	0x0044


	//----- nvinfo : EIATTR_SW_WAR
	.align		4
.L_149:
        /*00ec*/ 	.byte	0x04, 0x36
        /*00ee*/ 	.short	(.L_151 - .L_150)
.L_150:
        /*00f0*/ 	.word	0x00000008
.L_151:


//--------------------- .nv.callgraph             --------------------------
	.section	.nv.callgraph,"",@"SHT_CUDA_CALLGRAPH"
	.align	4
	.sectionentsize	8
	.align		4
        /*0000*/ 	.word	0x00000000
	.align		4
        /*0004*/ 	.word	0xffffffff
	.align		4
        /*0008*/ 	.word	0x00000000
	.align		4
        /*000c*/ 	.word	0xfffffffe
	.align		4
        /*0010*/ 	.word	0x00000000
	.align		4
        /*0014*/ 	.word	0xfffffffd
	.align		4
        /*0018*/ 	.word	0x00000000
	.align		4
        /*001c*/ 	.word	0xfffffffc


//--------------------- .text.spmv_kernel_3_test  --------------------------
	.section	.text.spmv_kernel_3_test,"ax",@progbits
	.align	128
        .global         spmv_kernel_3_test
        .type           spmv_kernel_3_test,@function
        .size           spmv_kernel_3_test,(.L_x_51 - spmv_kernel_3_test)
        .other          spmv_kernel_3_test,@"STO_CUDA_ENTRY STV_DEFAULT"
spmv_kernel_3_test:
.text.spmv_kernel_3_test:
[----:B------:R-:W-:Y:S08]  /*0000*/  LDC R1, c[0x0][0x37c] ;  /* 0x0000df00ff017b82 */ /* 0x000ff00000000800 */
[----:B------:R-:W0:Y:S08]  /*0010*/  LDC R5, c[0x0][0x370] ;  /* 0x0000dc00ff057b82 */ /* 0x000e300000000800 */
[----:B------:R-:W1:Y:S08]  /*0020*/  LDC R6, c[0x0][0x384] ;  /* 0x0000e100ff067b82 */ /* 0x000e700000000800 */
[----:B------:R-:W2:Y:S01]  /*0030*/  S2UR UR4, SR_CTAID.X ;  /* 0x00000000000479c3 */ /* 0x000ea20000002500 */
[----:B0-----:R-:W0:Y:S01]  /*0040*/  I2F.U32.RP R4, R5 ;  /* 0x0000000500047306 */ /* 0x001e220000209000 */
[----:B------:R-:W-:-:S07]  /*0050*/  ISETP.NE.U32.AND P2, PT, R5, RZ, PT ;  /* 0x000000ff0500720c */ /* 0x000fce0003f45070 */
[----:B0-----:R-:W0:Y:S02]  /*0060*/  MUFU.RCP R4, R4 ;  /* 0x0000000400047308 */ /* 0x001e240000001000 */
[----:B0-----:R-:W-:-:S06]  /*0070*/  IADD3 R2, PT, PT, R4, 0xffffffe, RZ ;  /* 0x0ffffffe04027810 */ /* 0x001fcc0007ffe0ff */
[----:B------:R0:W3:Y:S02]  /*0080*/  F2I.FTZ.U32.TRUNC.NTZ R3, R2 ;  /* 0x0000000200037305 */ /* 0x0000e4000021f000 */
[----:B0-----:R-:W-:Y:S01]  /*0090*/  HFMA2 R2, -RZ, RZ, 0, 0 ;  /* 0x00000000ff027431 */ /* 0x001fe200000001ff */
[----:B---3--:R-:W-:-:S05]  /*00a0*/  IADD3 R0, PT, PT, RZ, -R3, RZ ;  /* 0x80000003ff007210 */ /* 0x008fca0007ffe0ff */
[----:B------:R-:W-:Y:S01]  /*00b0*/  IMAD R7, R0, R5, RZ ;  /* 0x0000000500077224 */ /* 0x000fe200078e02ff */
[----:B-1----:R-:W-:-:S03]  /*00c0*/  IADD3 R0, PT, PT, R5, -0x1, R6 ;  /* 0xffffffff05007810 */ /* 0x002fc60007ffe006 */
[----:B------:R-:W-:-:S06]  /*00d0*/  IMAD.HI.U32 R3, R3, R7, R2 ;  /* 0x0000000703037227 */ /* 0x000fcc00078e0002 */
[----:B------:R-:W-:-:S05]  /*00e0*/  IMAD.HI.U32 R3, R3, R0, RZ ;  /* 0x0000000003037227 */ /* 0x000fca00078e00ff */
[----:B------:R-:W-:-:S05]  /*00f0*/  IADD3 R4, PT, PT, -R3, RZ, RZ ;  /* 0x000000ff03047210 */ /* 0x000fca0007ffe1ff */
[----:B------:R-:W-:-:S05]  /*0100*/  IMAD R0, R5, R4, R0 ;  /* 0x0000000405007224 */ /* 0x000fca00078e0200 */
[----:B------:R-:W-:-:S13]  /*0110*/  ISETP.GE.U32.AND P0, PT, R0, R5, PT ;  /* 0x000000050000720c */ /* 0x000fda0003f06070 */
[-C--:B------:R-:W-:Y:S02]  /*0120*/  @P0 IADD3 R0, PT, PT, R0, -R5.reuse, RZ ;  /* 0x8000000500000210 */ /* 0x080fe40007ffe0ff */
[----:B------:R-:W-:Y:S02]  /*0130*/  @P0 IADD3 R3, PT, PT, R3, 0x1, RZ ;  /* 0x0000000103030810 */ /* 0x000fe40007ffe0ff */
[----:B------:R-:W-:-:S13]  /*0140*/  ISETP.GE.U32.AND P1, PT, R0, R5, PT ;  /* 0x000000050000720c */ /* 0x000fda0003f26070 */
[----:B------:R-:W-:Y:S02]  /*0150*/  @P1 IADD3 R3, PT, PT, R3, 0x1, RZ ;  /* 0x0000000103031810 */ /* 0x000fe40007ffe0ff */
[----:B------:R-:W-:-:S05]  /*0160*/  @!P2 LOP3.LUT R3, RZ, R5, RZ, 0x33, !PT ;  /* 0x00000005ff03a212 */ /* 0x000fca00078e33ff */
[----:B--2---:R-:W-:-:S05]  /*0170*/  IMAD R4, R3, UR4, RZ ;  /* 0x0000000403047c24 */ /* 0x004fca000f8e02ff */
[----:B------:R-:W-:-:S04]  /*0180*/  VIADDMNMX.U32 R0, R4, R3, R6, PT ;  /* 0x0000000304007246 */ /* 0x000fc80003800006 */
[----:B------:R-:W-:-:S13]  /*0190*/  ISETP.GE.U32.AND P0, PT, R4, R0, PT ;  /* 0x000000000400720c */ /* 0x000fda0003f06070 */
[----:B------:R-:W-:Y:S05]  /*01a0*/  @P0 EXIT ;  /* 0x000000000000094d */ /* 0x000fea0003800000 */
[----:B------:R-:W0:Y:S01]  /*01b0*/  S2R R2, SR_TID.X ;  /* 0x0000000000027919 */ /* 0x000e220000002100 */
[----:B------:R-:W-:Y:S01]  /*01c0*/  MOV R3, R4 ;  /* 0x0000000400037202 */ /* 0x000fe20000000f00 */
[----:B------:R-:W1:Y:S01]  /*01d0*/  LDCU UR7, c[0x0][0x360] ;  /* 0x00006c00ff0777ac */ /* 0x000e620008000800 */
[----:B------:R-:W2:Y:S05]  /*01e0*/  LDCU.64 UR8, c[0x0][0x358] ;  /* 0x00006b00ff0877ac */ /* 0x000eaa0008000a00 */
.L_x_16:
[----:B-1----:R-:W3:Y:S01]  /*01f0*/  LDC.64 R6, c[0x0][0x398] ;  /* 0x0000e600ff067b82 */ /* 0x002ee20000000a00 */
[----:B------:R-:W4:Y:S01]  /*0200*/  LDCU UR5, c[0x0][0x3a0] ;  /* 0x00007400ff0577ac */ /* 0x000f220008000800 */
[----:B------:R-:W5:Y:S01]  /*0210*/  LDCU UR4, c[0x0][0x3a0] ;  /* 0x00007400ff0477ac */ /* 0x000f620008000800 */
[----:B---3--:R-:W-:-:S05]  /*0220*/  IMAD.WIDE.U32 R8, R3, 0x4, R6 ;  /* 0x0000000403087825 */ /* 0x008fca00078e0006 */
[----:B0-2---:R-:W5:Y:S01]  /*0230*/  LDG.E R12, desc[UR8][R8.64] ;  /* 0x00000008080c7981 */ /* 0x005f62000c1e1900 */
[----:B------:R-:W-:Y:S01]  /*0240*/  IMAD.MOV.U32 R13, RZ, RZ, R3 ;  /* 0x000000ffff0d7224 */ /* 0x000fe200078e0003 */
[----:B------:R-:W-:Y:S02]  /*0250*/  MOV R11, R3 ;  /* 0x00000003000b7202 */ /* 0x000fe40000000f00 */
[----:B----4-:R-:W-:Y:S02]  /*0260*/  MOV R10, UR5 ;  /* 0x00000005000a7c02 */ /* 0x010fe40008000f00 */
[----:B-----5:R-:W-:-:S07]  /*0270*/  IADD3 R5, PT, PT, R12, -UR4, RZ ;  /* 0x800000040c057c10 */ /* 0x020fce000fffe0ff */
.L_x_0:
[----:B------:R-:W-:-:S06]  /*0280*/  IMAD.WIDE.U32 R8, R11, 0x4, R6 ;  /* 0x000000040b087825 */ /* 0x000fcc00078e0006 */
[----:B------:R-:W2:Y:S01]  /*0290*/  LDG.E R9, desc[UR8][R8.64] ;  /* 0x0000000808097981 */ /* 0x000ea2000c1e1900 */
[----:B------:R-:W-:Y:S02]  /*02a0*/  ISETP.LT.U32.AND P1, PT, R11, R0, PT ;  /* 0x000000000b00720c */ /* 0x000fe40003f21070 */
[----:B--2---:R-:W-:Y:S02]  /*02b0*/  IADD3 R4, PT, PT, R9, -R10, RZ ;  /* 0x8000000a09047210 */ /* 0x004fe40007ffe0ff */
[----:B------:R-:W-:Y:S02]  /*02c0*/  IADD3 R10, PT, PT, R11, 0x1, RZ ;  /* 0x000000010b0a7810 */ /* 0x000fe40007ffe0ff */
[----:B------:R-:W-:-:S04]  /*02d0*/  IADD3 R3, PT, PT, -R5, R4, RZ ;  /* 0x0000000405037210 */ /* 0x000fc80007ffe1ff */
[----:B------:R-:W-:Y:S01]  /*02e0*/  ISETP.GE.U32.AND P0, PT, R3, 0x400, PT ;  /* 0x000004000300780c */ /* 0x000fe20003f06070 */
[----:B------:R-:W-:Y:S01]  /*02f0*/  IMAD.MOV.U32 R3, RZ, RZ, R11 ;  /* 0x000000ffff037224 */ /* 0x000fe200078e000b */
[----:B------:R-:W-:Y:S02]  /*0300*/  MOV R11, R10 ;  /* 0x0000000a000b7202 */ /* 0x000fe40000000f00 */
[----:B------:R-:W-:-:S09]  /*0310*/  MOV R10, R12 ;  /* 0x0000000c000a7202 */ /* 0x000fd20000000f00 */
[----:B------:R-:W-:Y:S05]  /*0320*/  @!P0 BRA P1, `(.L_x_0) ;  /* 0xfffffffc00d48947 */ /* 0x000fea000083ffff */
[----:B0-----:R-:W-:Y:S01]  /*0330*/  IADD3 R11, PT, PT, R5, R2, RZ ;  /* 0x00000002050b7210 */ /* 0x001fe20007ffe0ff */
[----:B------:R-:W-:Y:S01]  /*0340*/  BSSY.RECONVERGENT B0, `(.L_x_1) ;  /* 0x0000019000007945 */ /* 0x000fe20003800200 */
[----:B------:R-:W-:Y:S02]  /*0350*/  IADD3 R16, PT, PT, R2, R13, RZ ;  /* 0x0000000d02107210 */ /* 0x000fe40007ffe0ff */
[----:B------:R-:W-:Y:S02]  /*0360*/  ISETP.GE.U32.AND P0, PT, R11, R4, PT ;  /* 0x000000040b00720c */ /* 0x000fe40003f06070 */
[----:B------:R-:W-:-:S11]  /*0370*/  ISETP.GE.U32.AND P1, PT, R16, R3, PT ;  /* 0x000000031000720c */ /* 0x000fd60003f26070 */
[----:B------:R-:W-:Y:S05]  /*0380*/  @P0 BRA `(.L_x_2) ;  /* 0x0000000000500947 */ /* 0x000fea0003800000 */
[----:B------:R-:W0:Y:S01]  /*0390*/  S2R R21, SR_CgaCtaId ;  /* 0x0000000000157919 */ /* 0x000e220000008800 */
[----:B------:R-:W2:Y:S01]  /*03a0*/  LDC.64 R8, c[0x0][0x388] ;  /* 0x0000e200ff087b82 */ /* 0x000ea20000000a00 */
[----:B------:R-:W-:Y:S02]  /*03b0*/  MOV R10, 0x400 ;  /* 0x00000400000a7802 */ /* 0x000fe40000000f00 */
[----:B------:R-:W-:Y:S02]  /*03c0*/  MOV R15, R11 ;  /* 0x0000000b000f7202 */ /* 0x000fe40000000f00 */
[----:B------:R-:W-:-:S03]  /*03d0*/  IADD3 R12, PT, PT, R10, 0x1000, RZ ;  /* 0x000010000a0c7810 */ /* 0x000fc60007ffe0ff */
[----:B------:R-:W3:Y:S01]  /*03e0*/  LDC.64 R6, c[0x0][0x390] ;  /* 0x0000e400ff067b82 */ /* 0x000ee20000000a00 */
[C---:B0-----:R-:W-:Y:S02]  /*03f0*/  LEA R17, R21.reuse, R10, 0x18 ;  /* 0x0000000a15117211 */ /* 0x041fe400078ec0ff */
[----:B------:R-:W-:-:S07]  /*0400*/  LEA R21, R21, R12, 0x18 ;  /* 0x0000000c15157211 */ /* 0x000fce00078ec0ff */
.L_x_3:
[----:B0-2---:R-:W-:-:S04]  /*0410*/  IMAD.WIDE.U32 R10, R15, 0x4, R8 ;  /* 0x000000040f0a7825 */ /* 0x005fc800078e0008 */
[C---:B---3--:R-:W-:Y:S02]  /*0420*/  IMAD.WIDE.U32 R12, R15.reuse, 0x4, R6 ;  /* 0x000000040f0c7825 */ /* 0x048fe400078e0006 */
[----:B------:R-:W2:Y:S04]  /*0430*/  LDG.E R10, desc[UR8][R10.64] ;  /* 0x000000080a0a7981 */ /* 0x000ea8000c1e1900 */
[----:B------:R-:W3:Y:S01]  /*0440*/  LDG.E R12, desc[UR8][R12.64] ;  /* 0x000000080c0c7981 */ /* 0x000ee2000c1e1900 */
[C---:B------:R-:W-:Y:S01]  /*0450*/  IMAD.IADD R14, R15.reuse, 0x1, -R5 ;  /* 0x000000010f0e7824 */ /* 0x040fe200078e0a05 */
[----:B-1----:R-:W-:-:S04]  /*0460*/  IADD3 R15, PT, PT, R15, UR7, RZ ;  /* 0x000000070f0f7c10 */ /* 0x002fc8000fffe0ff */
[C---:B------:R-:W-:Y:S02]  /*0470*/  LEA R19, R14.reuse, R17, 0x2 ;  /* 0x000000110e137211 */ /* 0x040fe400078e10ff */
[----:B------:R-:W-:Y:S02]  /*0480*/  LEA R23, R14, R21, 0x2 ;  /* 0x000000150e177211 */ /* 0x000fe400078e10ff */
[----:B------:R-:W-:Y:S01]  /*0490*/  ISETP.GE.U32.AND P0, PT, R15, R4, PT ;  /* 0x000000040f00720c */ /* 0x000fe20003f06070 */
[----:B--2---:R0:W-:Y:S04]  /*04a0*/  STS [R19], R10 ;  /* 0x0000000a13007388 */ /* 0x0041e80000000800 */
[----:B---3--:R0:W-:Y:S08]  /*04b0*/  STS [R23], R12 ;  /* 0x0000000c17007388 */ /* 0x0081f00000000800 */
[----:B------:R-:W-:Y:S05]  /*04c0*/  @!P0 BRA `(.L_x_3) ;  /* 0xfffffffc00d08947 */ /* 0x000fea000383ffff */
.L_x_2:
[----:B-1----:R-:W-:Y:S05]  /*04d0*/  BSYNC.RECONVERGENT B0 ;  /* 0x0000000000007941 */ /* 0x002fea0003800200 */
.L_x_1:
[----:B------:R-:W-:Y:S04]  /*04e0*/  BSSY.RECONVERGENT B1, `(.L_x_4) ;  /* 0x00000f8000017945 */ /* 0x000fe80003800200 */
[----:B------:R-:W-:Y:S05]  /*04f0*/  @P1 BRA `(.L_x_5) ;  /* 0x0000000c00d81947 */ /* 0x000fea0003800000 */
[----:B------:R-:W-:-:S07]  /*0500*/  MOV R4, R16 ;  /* 0x0000001000047202 */ /* 0x000fce0000000f00 */
.L_x_15:
[----:B-1----:R-:W1:Y:S02]  /*0510*/  LDC.64 R8, c[0x0][0x398] ;  /* 0x0000e600ff087b82 */ /* 0x002e640000000a00 */
[----:B-1----:R-:W-:-:S05]  /*0520*/  IMAD.WIDE.U32 R8, R4, 0x4, R8 ;  /* 0x0000000404087825 */ /* 0x002fca00078e0008 */
[----:B0-----:R-:W2:Y:S04]  /*0530*/  LDG.E R12, desc[UR8][R8.64] ;  /* 0x00000008080c7981 */ /* 0x001ea8000c1e1900 */
[----:B------:R-:W3:Y:S01]  /*0540*/  LDG.E R11, desc[UR8][R8.64+0x4] ;  /* 0x00000408080b7981 */ /* 0x000ee2000c1e1900 */
[----:B------:R-:W-:Y:S01]  /*0550*/  MOV R6, R4 ;  /* 0x0000000400067202 */ /* 0x000fe20000000f00 */
[----:B------:R-:W-:Y:S01]  /*0560*/  BSSY.RECONVERGENT B0, `(.L_x_6) ;  /* 0x00000eb000007945 */ /* 0x000fe20003800200 */
[----:B------:R-:W-:Y:S01]  /*0570*/  IADD3 R4, PT, PT, R4, UR7, RZ ;  /* 0x0000000704047c10 */ /* 0x000fe2000fffe0ff */
[----:B------:R-:W-:-:S03]  /*0580*/  HFMA2 R24, -RZ, RZ, 0, 0 ;  /* 0x00000000ff187431 */ /* 0x000fc600000001ff */
[----:B------:R-:W-:Y:S01]  /*0590*/  ISETP.GE.U32.AND P0, PT, R4, R3, PT ;  /* 0x000000030400720c */ /* 0x000fe20003f06070 */
[----:B--2---:R-:W-:Y:S01]  /*05a0*/  IMAD.IADD R10, R12, 0x1, -R5 ;  /* 0x000000010c0a7824 */ /* 0x004fe200078e0a05 */
[----:B---3--:R-:W-:-:S04]  /*05b0*/  IADD3 R7, PT, PT, -R5, R11, RZ ;  /* 0x0000000b05077210 */ /* 0x008fc80007ffe1ff */
[----:B------:R-:W-:-:S13]  /*05c0*/  ISETP.GE.U32.AND P1, PT, R10, R7, PT ;  /* 0x000000070a00720c */ /* 0x000fda0003f26070 */
[----:B------:R-:W-:Y:S05]  /*05d0*/  @P1 BRA `(.L_x_7) ;  /* 0x0000000c008c1947 */ /* 0x000fea0003800000 */
[CC--:B------:R-:W-:Y:S01]  /*05e0*/  IADD3 R7, PT, PT, R12.reuse, -R11.reuse, RZ ;  /* 0x8000000b0c077210 */ /* 0x0c0fe20007ffe0ff */
[----:B------:R-:W-:Y:S01]  /*05f0*/  BSSY.RECONVERGENT B2, `(.L_x_8) ;  /* 0x000006a000027945 */ /* 0x000fe20003800200 */
[----:B------:R-:W-:Y:S02]  /*0600*/  IADD3 R8, PT, PT, -R12, R11, RZ ;  /* 0x0000000b0c087210 */ /* 0x000fe40007ffe1ff */
[----:B------:R-:W-:Y:S02]  /*0610*/  ISETP.GT.U32.AND P2, PT, R7, -0x10, PT ;  /* 0xfffffff00700780c */ /* 0x000fe40003f44070 */
[----:B------:R-:W-:Y:S02]  /*0620*/  LOP3.LUT R9, R8, 0xf, RZ, 0xc0, !PT ;  /* 0x0000000f08097812 */ /* 0x000fe400078ec0ff */
[----:B------:R-:W-:Y:S02]  /*0630*/  MOV R24, RZ ;  /* 0x000000ff00187202 */ /* 0x000fe40000000f00 */
[----:B------:R-:W-:-:S07]  /*0640*/  ISETP.NE.AND P1, PT, R9, RZ, PT ;  /* 0x000000ff0900720c */ /* 0x000fce0003f25270 */
[----:B------:R-:W-:Y:S06]  /*0650*/  @P2 BRA `(.L_x_9) ;  /* 0x00000004008c2947 */ /* 0x000fec0003800000 */
[----:B------:R-:W0:Y:S01]  /*0660*/  S2UR UR6, SR_CgaCtaId ;  /* 0x00000000000679c3 */ /* 0x000e220000008800 */
[----:B------:R-:W-:Y:S01]  /*0670*/  UMOV UR4, 0x400 ;  /* 0x0000040000047882 */ /* 0x000fe20000000000 */
[----:B------:R-:W-:Y:S01]  /*0680*/  LOP3.LUT R11, R8, 0xfffffff0, RZ, 0xc0, !PT ;  /* 0xfffffff0080b7812 */ /* 0x000fe200078ec0ff */
[----:B------:R-:W-:Y:S01]  /*0690*/  UIADD3 UR5, UPT, UPT, UR4, 0x1000, URZ ;  /* 0x0000100004057890 */ /* 0x000fe2000fffe0ff */
[----:B------:R-:W-:Y:S02]  /*06a0*/  MOV R24, RZ ;  /* 0x000000ff00187202 */ /* 0x000fe40000000f00 */
[----:B------:R-:W-:Y:S02]  /*06b0*/  IADD3 R11, PT, PT, -R11, RZ, RZ ;  /* 0x000000ff0b0b7210 */ /* 0x000fe40007ffe1ff */
[----:B------:R-:W1:Y:S01]  /*06c0*/  LDC.64 R12, c[0x0][0x3a8] ;  /* 0x0000ea00ff0c7b82 */ /* 0x000e620000000a00 */
[----:B0-----:R-:W-:Y:S02]  /*06d0*/  ULEA UR4, UR6, UR4, 0x18 ;  /* 0x0000000406047291 */ /* 0x001fe4000f8ec0ff */
[----:B------:R-:W-:-:S04]  /*06e0*/  ULEA UR5, UR6, UR5, 0x18 ;  /* 0x0000000506057291 */ /* 0x000fc8000f8ec0ff */
[C---:B------:R-:W-:Y:S02]  /*06f0*/  LEA R18, R10.reuse, UR4, 0x2 ;  /* 0x000000040a127c11 */ /* 0x040fe4000f8e10ff */
[----:B------:R-:W-:-:S03]  /*0700*/  LEA R7, R10, UR5, 0x2 ;  /* 0x000000050a077c11 */ /* 0x000fc6000f8e10ff */
[----:B------:R-:W-:Y:S01]  /*0710*/  VIADD R18, R18, 0x20 ;  /* 0x0000002012127836 */ /* 0x000fe20000000000 */
[----:B------:R-:W-:-:S07]  /*0720*/  IADD3 R7, PT, PT, R7, 0x20, RZ ;  /* 0x0000002007077810 */ /* 0x000fce0007ffe0ff */
.L_x_10:
[----:B------:R-:W1:Y:S04]  /*0730*/  LDS R27, [R7+-0x20] ;  /* 0xffffe000071b7984 */ /* 0x000e680000000800 */
[----:B------:R-:W0:Y:S04]  /*0740*/  LDS R17, [R7+-0x1c] ;  /* 0xffffe40007117984 */ /* 0x000e280000000800 */
[----:B------:R-:W2:Y:S04]  /*0750*/  LDS R21, [R7+-0x18] ;  /* 0xffffe80007157984 */ /* 0x000ea80000000800 */
[----:B------:R-:W3:Y:S04]  /*0760*/  LDS R29, [R7+-0x14] ;  /* 0xffffec00071d7984 */ /* 0x000ee80000000800 */
[----:B------:R-:W4:Y:S01]  /*0770*/  LDS R15, [R7+-0x10] ;  /* 0xfffff000070f7984 */ /* 0x000f220000000800 */
[----:B-1----:R-:W-:-:S05]  /*0780*/  IMAD.WIDE.U32 R26, R27, 0x4, R12 ;  /* 0x000000041b1a7825 */ /* 0x002fca00078e000c */
[----:B------:R1:W5:Y:S01]  /*0790*/  LDG.E R25, desc[UR8][R26.64] ;  /* 0x000000081a197981 */ /* 0x000362000c1e1900 */
[----:B0-----:R-:W-:-:S05]  /*07a0*/  IMAD.WIDE.U32 R16, R17, 0x4, R12 ;  /* 0x0000000411107825 */ /* 0x001fca00078e000c */
[----:B------:R0:W5:Y:S01]  /*07b0*/  LDG.E R19, desc[UR8][R16.64] ;  /* 0x0000000810137981 */ /* 0x000162000c1e1900 */
[----:B--2---:R-:W-:-:S03]  /*07c0*/  IMAD.WIDE.U32 R20, R21, 0x4, R12 ;  /* 0x0000000415147825 */ /* 0x004fc600078e000c */
[----:B-1----:R-:W-:Y:S04]  /*07d0*/  LDS R27, [R7+-0x8] ;  /* 0xfffff800071b7984 */ /* 0x002fe80000000800 */
[----:B------:R-:W2:Y:S04]  /*07e0*/  LDG.E R23, desc[UR8][R20.64] ;  /* 0x0000000814177981 */ /* 0x000ea8000c1e1900 */
[----:B0-----:R-:W0:Y:S01]  /*07f0*/  LDS R17, [R7+-0xc] ;  /* 0xfffff40007117984 */ /* 0x001e220000000800 */
[----:B---3--:R-:W-:-:S04]  /*0800*/  IMAD.WIDE.U32 R28, R29, 0x4, R12 ;  /* 0x000000041d1c7825 */ /* 0x008fc800078e000c */
[--C-:B----4-:R-:W-:Y:S01]  /*0810*/  IMAD.WIDE.U32 R14, R15, 0x4, R12.reuse ;  /* 0x000000040f0e7825 */ /* 0x110fe200078e000c */
[----:B------:R1:W3:Y:S05]  /*0820*/  LDG.E R22, desc[UR8][R28.64] ;  /* 0x000000081c167981 */ /* 0x0002ea000c1e1900 */
[----:B------:R4:W3:Y:S04]  /*0830*/  LDG.E R14, desc[UR8][R14.64] ;  /* 0x000000080e0e7981 */ /* 0x0008e8000c1e1900 */
[----:B-1----:R-:W-:Y:S04]  /*0840*/  LDS R29, [R18+-0x18] ;  /* 0xffffe800121d7984 */ /* 0x002fe80000000800 */
[----:B----4-:R-:W-:Y:S01]  /*0850*/  LDS R15, [R7+-0x4] ;  /* 0xfffffc00070f7984 */ /* 0x010fe20000000800 */
[----:B0-----:R-:W-:-:S05]  /*0860*/  IMAD.WIDE.U32 R20, R17, 0x4, R12 ;  /* 0x0000000411147825 */ /* 0x001fca00078e000c */
[----:B------:R0:W4:Y:S01]  /*0870*/  LDG.E R26, desc[UR8][R20.64] ;  /* 0x00000008141a7981 */ /* 0x000122000c1e1900 */
[----:B------:R-:W-:-:S03]  /*0880*/  IMAD.WIDE.U32 R16, R27, 0x4, R12 ;  /* 0x000000041b107825 */ /* 0x000fc600078e000c */
[----:B------:R-:W5:Y:S04]  /*0890*/  LDS R27, [R18+-0x20] ;  /* 0xffffe000121b7984 */ /* 0x000f680000000800 */
[----:B------:R1:W4:Y:S04]  /*08a0*/  LDG.E R16, desc[UR8][R16.64] ;  /* 0x0000000810107981 */ /* 0x000328000c1e1900 */
[----:B0-----:R-:W0:Y:S04]  /*08b0*/  LDS R20, [R18+-0x1c] ;  /* 0xffffe40012147984 */ /* 0x001e280000000800 */
[----:B-1----:R-:W-:Y:S01]  /*08c0*/  LDS R17, [R18+-0x10] ;  /* 0xfffff00012117984 */ /* 0x002fe20000000800 */
[----:B-----5:R-:W-:-:S03]  /*08d0*/  FFMA R28, R27, R25, R24 ;  /* 0x000000191b1c7223 */ /* 0x020fc60000000018 */
[----:B------:R-:W1:Y:S01]  /*08e0*/  LDS R27, [R7] ;  /* 0x00000000071b7984 */ /* 0x000e620000000800 */
[----:B0-----:R-:W-:-:S03]  /*08f0*/  FFMA R20, R20, R19, R28 ;  /* 0x0000001314147223 */ /* 0x001fc6000000001c */
[----:B------:R-:W3:Y:S01]  /*0900*/  LDS R28, [R18+-0x14] ;  /* 0xffffec00121c7984 */ /* 0x000ee20000000800 */
[----:B------:R-:W-:-:S03]  /*0910*/  IMAD.WIDE.U32 R24, R15, 0x4, R12 ;  /* 0x000000040f187825 */ /* 0x000fc600078e000c */
[----:B------:R-:W4:Y:S01]  /*0920*/  LDS R15, [R18+-0xc] ;  /* 0xfffff400120f7984 */ /* 0x000f220000000800 */
[----:B--2---:R-:W-:-:S03]  /*0930*/  FFMA R23, R29, R23, R20 ;  /* 0x000000171d177223 */ /* 0x004fc60000000014 */
[----:B------:R-:W0:Y:S04]  /*0940*/  LDS R29, [R7+0x4] ;  /* 0x00000400071d7984 */ /* 0x000e280000000800 */
[----:B------:R-:W2:Y:S01]  /*0950*/  LDG.E R24, desc[UR8][R24.64] ;  /* 0x0000000818187981 */ /* 0x000ea2000c1e1900 */
[----:B-1----:R-:W-:-:S03]  /*0960*/  IMAD.WIDE.U32 R20, R27, 0x4, R12 ;  /* 0x000000041b147825 */ /* 0x002fc600078e000c */
[----:B------:R-:W-:Y:S04]  /*0970*/  LDS R27, [R7+0x18] ;  /* 0x00001800071b7984 */ /* 0x000fe80000000800 */
[----:B------:R1:W5:Y:S04]  /*0980*/  LDG.E R19, desc[UR8][R20.64] ;  /* 0x0000000814137981 */ /* 0x000368000c1e1900 */
[----:B-1----:R-:W1:Y:S01]  /*0990*/  LDS R21, [R7+0x8] ;  /* 0x0000080007157984 */ /* 0x002e620000000800 */
[----:B---3--:R-:W-:-:S03]  /*09a0*/  FFMA R22, R28, R22, R23 ;  /* 0x000000161c167223 */ /* 0x008fc60000000017 */
[----:B------:R-:W3:Y:S01]  /*09b0*/  LDS R23, [R7+0xc] ;  /* 0x00000c0007177984 */ /* 0x000ee20000000800 */
[----:B------:R-:W-:-:S03]  /*09c0*/  FFMA R22, R17, R14, R22 ;  /* 0x0000000e11167223 */ /* 0x000fc60000000016 */
[----:B------:R-:W3:Y:S01]  /*09d0*/  LDS R14, [R18+-0x8] ;  /* 0xfffff800120e7984 */ /* 0x000ee20000000800 */
[----:B----4-:R-:W-:-:S03]  /*09e0*/  FFMA R26, R15, R26, R22 ;  /* 0x0000001a0f1a7223 */ /* 0x010fc60000000016 */
[----:B------:R-:W4:Y:S01]  /*09f0*/  LDS R15, [R7+0x10] ;  /* 0x00001000070f7984 */ /* 0x000f220000000800 */
[----:B0-----:R-:W-:-:S03]  /*0a00*/  IMAD.WIDE.U32 R28, R29, 0x4, R12 ;  /* 0x000000041d1c7825 */ /* 0x001fc600078e000c */
[----:B------:R-:W0:Y:S04]  /*0a10*/  LDS R17, [R7+0x14] ;  /* 0x0000140007117984 */ /* 0x000e280000000800 */
[----:B------:R1:W5:Y:S04]  /*0a20*/  LDG.E R25, desc[UR8][R28.64] ;  /* 0x000000081c197981 */ /* 0x000368000c1e1900 */
[----:B-1----:R-:W1:Y:S01]  /*0a30*/  LDS R29, [R7+0x1c] ;  /* 0x00001c00071d7984 */ /* 0x002e620000000800 */
[----:B------:R-:W-:-:S06]  /*0a40*/  IMAD.WIDE.U32 R20, R21, 0x4, R12 ;  /* 0x0000000415147825 */ /* 0x000fcc00078e000c */
[----:B------:R-:W5:Y:S01]  /*0a50*/  LDG.E R20, desc[UR8][R20.64] ;  /* 0x0000000814147981 */ /* 0x000f62000c1e1900 */
[----:B---3--:R-:W-:-:S04]  /*0a60*/  IMAD.WIDE.U32 R22, R23, 0x4, R12 ;  /* 0x0000000417167825 */ /* 0x008fc800078e000c */
[----:B------:R-:W-:Y:S01]  /*0a70*/  FFMA R26, R14, R16, R26 ;  /* 0x000000100e1a7223 */ /* 0x000fe2000000001a */
[--C-:B----4-:R-:W-:Y:S01]  /*0a80*/  IMAD.WIDE.U32 R14, R15, 0x4, R12.reuse ;  /* 0x000000040f0e7825 */ /* 0x110fe200078e000c */
[----:B------:R3:W4:Y:S03]  /*0a90*/  LDG.E R22, desc[UR8][R22.64] ;  /* 0x0000000816167981 */ /* 0x000726000c1e1900 */
[--C-:B0-----:R-:W-:Y:S01]  /*0aa0*/  IMAD.WIDE.U32 R16, R17, 0x4, R12.reuse ;  /* 0x0000000411107825 */ /* 0x101fe200078e000c */
[----:B------:R0:W4:Y:S05]  /*0ab0*/  LDG.E R21, desc[UR8][R14.64] ;  /* 0x000000080e157981 */ /* 0x00012a000c1e1900 */
[----:B------:R1:W4:Y:S04]  /*0ac0*/  LDG.E R16, desc[UR8][R16.64] ;  /* 0x0000000810107981 */ /* 0x000328000c1e1900 */
[----:B---3--:R-:W-:Y:S01]  /*0ad0*/  LDS R23, [R18] ;  /* 0x0000000012177984 */ /* 0x008fe20000000800 */
[----:B0-----:R-:W-:-:S04]  /*0ae0*/  IMAD.WIDE.U32 R14, R27, 0x4, R12 ;  /* 0x000000041b0e7825 */ /* 0x001fc800078e000c */
[----:B-1----:R-:W-:Y:S01]  /*0af0*/  IMAD.WIDE.U32 R28, R29, 0x4, R12 ;  /* 0x000000041d1c7825 */ /* 0x002fe200078e000c */
[----:B------:R0:W3:Y:S04]  /*0b00*/  LDG.E R27, desc[UR8][R14.64] ;  /* 0x000000080e1b7981 */ /* 0x0000e8000c1e1900 */
[----:B------:R-:W2:Y:S04]  /*0b10*/  LDS R17, [R18+-0x4] ;  /* 0xfffffc0012117984 */ /* 0x000ea80000000800 */
[----:B------:R-:W3:Y:S04]  /*0b20*/  LDG.E R28, desc[UR8][R28.64] ;  /* 0x000000081c1c7981 */ /* 0x000ee8000c1e1900 */
[----:B0-----:R-:W-:Y:S01]  /*0b30*/  LDS R15, [R18+0x14] ;  /* 0x00001400120f7984 */ /* 0x001fe20000000800 */
[----:B------:R-:W-:-:S04]  /*0b40*/  IADD3 R11, PT, PT, R11, 0x10, RZ ;  /* 0x000000100b0b7810 */ /* 0x000fc80007ffe0ff */
[----:B------:R-:W-:Y:S02]  /*0b50*/  ISETP.NE.AND P2, PT, R11, RZ, PT ;  /* 0x000000ff0b00720c */ /* 0x000fe40003f45270 */
[----:B------:R-:W-:Y:S02]  /*0b60*/  IADD3 R10, PT, PT, R10, 0x10, RZ ;  /* 0x000000100a0a7810 */ /* 0x000fe40007ffe0ff */
[----:B------:R-:W-:Y:S01]  /*0b70*/  IADD3 R7, PT, PT, R7, 0x40, RZ ;  /* 0x0000004007077810 */ /* 0x000fe20007ffe0ff */
[----:B--2---:R-:W-:Y:S02]  /*0b80*/  FFMA R24, R17, R24, R26 ;  /* 0x0000001811187223 */ /* 0x004fe4000000001a */
[----:B------:R-:W0:Y:S04]  /*0b90*/  LDS R26, [R18+0x4] ;  /* 0x00000400121a7984 */ /* 0x000e280000000800 */
[----:B------:R-:W-:Y:S01]  /*0ba0*/  LDS R17, [R18+0xc] ;  /* 0x00000c0012117984 */ /* 0x000fe20000000800 */
[----:B-----5:R-:W-:-:S03]  /*0bb0*/  FFMA R24, R23, R19, R24 ;  /* 0x0000001317187223 */ /* 0x020fc60000000018 */
[----:B------:R-:W1:Y:S04]  /*0bc0*/  LDS R19, [R18+0x8] ;  /* 0x0000080012137984 */ /* 0x000e680000000800 */
[----:B------:R-:W2:Y:S01]  /*0bd0*/  LDS R23, [R18+0x10] ;  /* 0x0000100012177984 */ /* 0x000ea20000000800 */
[----:B0-----:R-:W-:-:S03]  /*0be0*/  FFMA R25, R26, R25, R24 ;  /* 0x000000191a197223 */ /* 0x001fc60000000018 */
[----:B------:R-:W-:Y:S01]  /*0bf0*/  LDS R24, [R18+0x1c] ;  /* 0x00001c0012187984 */ /* 0x000fe20000000800 */
[----:B-1----:R-:W-:-:S03]  /*0c00*/  FFMA R20, R19, R20, R25 ;  /* 0x0000001413147223 */ /* 0x002fc60000000019 */
[----:B------:R0:W3:Y:S01]  /*0c10*/  LDS R19, [R18+0x18] ;  /* 0x0000180012137984 */ /* 0x0000e20000000800 */
[----:B----4-:R-:W-:-:S04]  /*0c20*/  FFMA R20, R17, R22, R20 ;  /* 0x0000001611147223 */ /* 0x010fc80000000014 */
[----:B--2---:R-:W-:-:S04]  /*0c30*/  FFMA R20, R23, R21, R20 ;  /* 0x0000001517147223 */ /* 0x004fc80000000014 */
[----:B------:R-:W-:Y:S01]  /*0c40*/  FFMA R16, R15, R16, R20 ;  /* 0x000000100f107223 */ /* 0x000fe20000000014 */
[----:B0-----:R-:W-:-:S03]  /*0c50*/  IADD3 R18, PT, PT, R18, 0x40, RZ ;  /* 0x0000004012127810 */ /* 0x001fc60007ffe0ff */
[----:B---3--:R-:W-:-:S04]  /*0c60*/  FFMA R19, R19, R27, R16 ;  /* 0x0000001b13137223 */ /* 0x008fc80000000010 */
[----:B------:R-:W-:Y:S01]  /*0c70*/  FFMA R24, R24, R28, R19 ;  /* 0x0000001c18187223 */ /* 0x000fe20000000013 */
[----:B------:R-:W-:Y:S06]  /*0c80*/  @P2 BRA `(.L_x_10) ;  /* 0xfffffff800a82947 */ /* 0x000fec000383ffff */
.L_x_9:
[----:B------:R-:W-:Y:S05]  /*0c90*/  BSYNC.RECONVERGENT B2 ;  /* 0x0000000000027941 */ /* 0x000fea0003800200 */
.L_x_8:
[----:B------:R-:W-:Y:S05]  /*0ca0*/  @!P1 BRA `(.L_x_7) ;  /* 0x0000000400d89947 */ /* 0x000fea0003800000 */
[----:B------:R-:W-:Y:S01]  /*0cb0*/  ISETP.GE.U32.AND P1, PT, R9, 0x8, PT ;  /* 0x000000080900780c */ /* 0x000fe20003f26070 */
[----:B------:R-:W-:Y:S01]  /*0cc0*/  BSSY.RECONVERGENT B2, `(.L_x_11) ;  /* 0x0000035000027945 */ /* 0x000fe20003800200 */
[----:B------:R-:W-:-:S04]  /*0cd0*/  LOP3.LUT R25, R8, 0x7, RZ, 0xc0, !PT ;  /* 0x0000000708197812 */ /* 0x000fc800078ec0ff */
[----:B------:R-:W-:-:S07]  /*0ce0*/  ISETP.NE.AND P2, PT, R25, RZ, PT ;  /* 0x000000ff1900720c */ /* 0x000fce0003f45270 */
[----:B------:R-:W-:Y:S06]  /*0cf0*/  @!P1 BRA `(.L_x_12) ;  /* 0x0000000000c49947 */ /* 0x000fec0003800000 */
[----:B------:R-:W0:Y:S01]  /*0d00*/  S2UR UR6, SR_CgaCtaId ;  /* 0x00000000000679c3 */ /* 0x000e220000008800 */
[----:B------:R-:W-:Y:S02]  /*0d10*/  UMOV UR4, 0x400 ;  /* 0x0000040000047882 */ /* 0x000fe40000000000 */
[----:B------:R-:W-:-:S05]  /*0d20*/  UIADD3 UR5, UPT, UPT, UR4, 0x1000, URZ ;  /* 0x0000100004057890 */ /* 0x000fca000fffe0ff */
[----:B------:R-:W1:Y:S01]  /*0d30*/  LDC.64 R12, c[0x0][0x3a8] ;  /* 0x0000ea00ff0c7b82 */ /* 0x000e620000000a00 */
[----:B0-----:R-:W-:-:S06]  /*0d40*/  ULEA UR5, UR6, UR5, 0x18 ;  /* 0x0000000506057291 */ /* 0x001fcc000f8ec0ff */
[----:B------:R-:W-:-:S05]  /*0d50*/  LEA R28, R10, UR5, 0x2 ;  /* 0x000000050a1c7c11 */ /* 0x000fca000f8e10ff */
[----:B------:R-:W1:Y:S04]  /*0d60*/  LDS R19, [R28] ;  /* 0x000000001c137984 */ /* 0x000e680000000800 */
[----:B------:R-:W0:Y:S04]  /*0d70*/  LDS R27, [R28+0x4] ;  /* 0x000004001c1b7984 */ /* 0x000e280000000800 */
[----:B------:R-:W2:Y:S04]  /*0d80*/  LDS R23, [R28+0x8] ;  /* 0x000008001c177984 */ /* 0x000ea80000000800 */
[----:B------:R-:W3:Y:S04]  /*0d90*/  LDS R15, [R28+0xc] ;  /* 0x00000c001c0f7984 */ /* 0x000ee80000000800 */
[----:B------:R-:W4:Y:S04]  /*0da0*/  LDS R17, [R28+0x10] ;  /* 0x000010001c117984 */ /* 0x000f280000000800 */
[----:B------:R-:W5:Y:S04]  /*0db0*/  LDS R29, [R28+0x14] ;  /* 0x000014001c1d7984 */ /* 0x000f680000000800 */
[----:B------:R-:W5:Y:S04]  /*0dc0*/  LDS R21, [R28+0x18] ;  /* 0x000018001c157984 */ /* 0x000f680000000800 */
[----:B------:R-:W5:Y:S01]  /*0dd0*/  LDS R11, [R28+0x1c] ;  /* 0x00001c001c0b7984 */ /* 0x000f620000000800 */
[----:B-1----:R-:W-:-:S04]  /*0de0*/  IMAD.WIDE.U32 R18, R19, 0x4, R12 ;  /* 0x0000000413127825 */ /* 0x002fc800078e000c */
[--C-:B0-----:R-:W-:Y:S01]  /*0df0*/  IMAD.WIDE.U32 R26, R27, 0x4, R12.reuse ;  /* 0x000000041b1a7825 */ /* 0x101fe200078e000c */
[----:B------:R5:W5:Y:S04]  /*0e00*/  LDG.E R7, desc[UR8][R18.64] ;  /* 0x0000000812077981 */ /* 0x000b68000c1e1900 */
[----:B------:R0:W5:Y:S01]  /*0e10*/  LDG.E R9, desc[UR8][R26.64] ;  /* 0x000000081a097981 */ /* 0x000162000c1e1900 */
[----:B--2---:R-:W-:-:S04]  /*0e20*/  IMAD.WIDE.U32 R22, R23, 0x4, R12 ;  /* 0x0000000417167825 */ /* 0x004fc800078e000c */
[--C-:B---3--:R-:W-:Y:S02]  /*0e30*/  IMAD.WIDE.U32 R14, R15, 0x4, R12.reuse ;  /* 0x000000040f0e7825 */ /* 0x108fe400078e000c */
[----:B------:R1:W2:Y:S02]  /*0e40*/  LDG.E R22, desc[UR8][R22.64] ;  /* 0x0000000816167981 */ /* 0x0002a4000c1e1900 */
[--C-:B----4-:R-:W-:Y:S02]  /*0e50*/  IMAD.WIDE.U32 R16, R17, 0x4, R12.reuse ;  /* 0x0000000411107825 */ /* 0x110fe400078e000c */
[----:B------:R3:W4:Y:S02]  /*0e60*/  LDG.E R14, desc[UR8][R14.64] ;  /* 0x000000080e0e7981 */ /* 0x000724000c1e1900 */
[--C-:B-----5:R-:W-:Y:S02]  /*0e70*/  IMAD.WIDE.U32 R18, R29, 0x4, R12.reuse ;  /* 0x000000041d127825 */ /* 0x120fe400078e000c */
[----:B------:R-:W5:Y:S02]  /*0e80*/  LDG.E R16, desc[UR8][R16.64] ;  /* 0x0000000810107981 */ /* 0x000f64000c1e1900 */
[----:B------:R-:W-:-:S02]  /*0e90*/  IMAD.WIDE.U32 R20, R21, 0x4, R12 ;  /* 0x0000000415147825 */ /* 0x000fc400078e000c */
[----:B------:R-:W5:Y:S02]  /*0ea0*/  LDG.E R18, desc[UR8][R18.64] ;  /* 0x0000000812127981 */ /* 0x000f64000c1e1900 */
[----:B------:R-:W-:Y:S02]  /*0eb0*/  IMAD.WIDE.U32 R12, R11, 0x4, R12 ;  /* 0x000000040b0c7825 */ /* 0x000fe400078e000c */
[----:B------:R-:W5:Y:S04]  /*0ec0*/  LDG.E R20, desc[UR8][R20.64] ;  /* 0x0000000814147981 */ /* 0x000f68000c1e1900 */
[----:B------:R3:W5:Y:S01]  /*0ed0*/  LDG.E R12, desc[UR8][R12.64] ;  /* 0x000000080c0c7981 */ /* 0x000762000c1e1900 */
[----:B------:R-:W-:-:S06]  /*0ee0*/  ULEA UR4, UR6, UR4, 0x18 ;  /* 0x0000000406047291 */ /* 0x000fcc000f8ec0ff */
[C---:B0-----:R-:W-:Y:S02]  /*0ef0*/  LEA R27, R10.reuse, UR4, 0x2 ;  /* 0x000000040a1b7c11 */ /* 0x041fe4000f8e10ff */
[----:B------:R-:W-:-:S03]  /*0f00*/  IADD3 R10, PT, PT, R10, 0x8, RZ ;  /* 0x000000080a0a7810 */ /* 0x000fc60007ffe0ff */
[----:B-1----:R-:W0:Y:S04]  /*0f10*/  LDS R23, [R27] ;  /* 0x000000001b177984 */ /* 0x002e280000000800 */
[----:B---3--:R-:W1:Y:S04]  /*0f20*/  LDS R15, [R27+0x4] ;  /* 0x000004001b0f7984 */ /* 0x008e680000000800 */
[----:B------:R-:W2:Y:S04]  /*0f30*/  LDS R26, [R27+0x8] ;  /* 0x000008001b1a7984 */ /* 0x000ea80000000800 */
[----:B------:R-:W4:Y:S04]  /*0f40*/  LDS R11, [R27+0xc] ;  /* 0x00000c001b0b7984 */ /* 0x000f280000000800 */
[----:B------:R-:W5:Y:S04]  /*0f50*/  LDS R28, [R27+0x10] ;  /* 0x000010001b1c7984 */ /* 0x000f680000000800 */
[----:B------:R-:W-:Y:S01]  /*0f60*/  LDS R13, [R27+0x1c] ;  /* 0x00001c001b0d7984 */ /* 0x000fe20000000800 */
[----:B0-----:R-:W-:-:S03]  /*0f70*/  FFMA R24, R23, R7, R24 ;  /* 0x0000000717187223 */ /* 0x001fc60000000018 */
[----:B------:R-:W0:Y:S01]  /*0f80*/  LDS R7, [R27+0x14] ;  /* 0x000014001b077984 */ /* 0x000e220000000800 */
[----:B-1----:R-:W-:-:S03]  /*0f90*/  FFMA R9, R15, R9, R24 ;  /* 0x000000090f097223 */ /* 0x002fc60000000018 */
[----:B------:R-:W1:Y:S01]  /*0fa0*/  LDS R24, [R27+0x18] ;  /* 0x000018001b187984 */ /* 0x000e620000000800 */
[----:B--2---:R-:W-:-:S04]  /*0fb0*/  FFMA R22, R26, R22, R9 ;  /* 0x000000161a167223 */ /* 0x004fc80000000009 */
[----:B----4-:R-:W-:-:S04]  /*0fc0*/  FFMA R11, R11, R14, R22 ;  /* 0x0000000e0b0b7223 */ /* 0x010fc80000000016 */
[----:B-----5:R-:W-:-:S04]  /*0fd0*/  FFMA R11, R28, R16, R11 ;  /* 0x000000101c0b7223 */ /* 0x020fc8000000000b */
[----:B0-----:R-:W-:-:S04]  /*0fe0*/  FFMA R7, R7, R18, R11 ;  /* 0x0000001207077223 */ /* 0x001fc8000000000b */
[----:B-1----:R-:W-:-:S04]  /*0ff0*/  FFMA R7, R24, R20, R7 ;  /* 0x0000001418077223 */ /* 0x002fc80000000007 */
[----:B------:R-:W-:-:S07]  /*1000*/  FFMA R24, R13, R12, R7 ;  /* 0x0000000c0d187223 */ /* 0x000fce0000000007 */
.L_x_12:
[----:B------:R-:W-:Y:S05]  /*1010*/  BSYNC.RECONVERGENT B2 ;  /* 0x0000000000027941 */ /* 0x000fea0003800200 */
.L_x_11:
        /* <DEDUP_REMOVED lines=15> */
[----:B------:R-:W3:Y:S01]  /*1110*/  LDS R19, [R11+0xc] ;  /* 0x00000c000b137984 */ /* 0x000ee20000000800 */
[----:B-1----:R-:W-:-:S04]  /*1120*/  IMAD.WIDE.U32 R16, R17, 0x4, R8 ;  /* 0x0000000411107825 */ /* 0x002fc800078e0008 */
[--C-:B0-----:R-:W-:Y:S02]  /*1130*/  IMAD.WIDE.U32 R14, R15, 0x4, R8.reuse ;  /* 0x000000040f0e7825 */ /* 0x101fe400078e0008 */
[----:B------:R0:W4:Y:S02]  /*1140*/  LDG.E R16, desc[UR8][R16.64] ;  /* 0x0000000810107981 */ /* 0x000124000c1e1900 */
[--C-:B--2---:R-:W-:Y:S02]  /*1150*/  IMAD.WIDE.U32 R12, R13, 0x4, R8.reuse ;  /* 0x000000040d0c7825 */ /* 0x104fe400078e0008 */
[----:B------:R-:W2:Y:S02]  /*1160*/  LDG.E R14, desc[UR8][R14.64] ;  /* 0x000000080e0e7981 */ /* 0x000ea4000c1e1900 */
[----:B---3--:R-:W-:Y:S02]  /*1170*/  IMAD.WIDE.U32 R8, R19, 0x4, R8 ;  /* 0x0000000413087825 */ /* 0x008fe400078e0008 */
[----:B------:R-:W3:Y:S04]  /*1180*/  LDG.E R12, desc[UR8][R12.64] ;  /* 0x000000080c0c7981 */ /* 0x000ee8000c1e1900 */
[----:B------:R-:W5:Y:S01]  /*1190*/  LDG.E R8, desc[UR8][R8.64] ;  /* 0x0000000808087981 */ /* 0x000f62000c1e1900 */
[----:B------:R-:W-:-:S06]  /*11a0*/  ULEA UR4, UR6, UR4, 0x18 ;  /* 0x0000000406047291 */ /* 0x000fcc000f8ec0ff */
[C---:B------:R-:W-:Y:S02]  /*11b0*/  LEA R11, R10.reuse, UR4, 0x2 ;  /* 0x000000040a0b7c11 */ /* 0x040fe4000f8e10ff */
[----:B------:R-:W-:-:S03]  /*11c0*/  IADD3 R10, PT, PT, R10, 0x4, RZ ;  /* 0x000000040a0a7810 */ /* 0x000fc60007ffe0ff */
[----:B------:R-:W4:Y:S04]  /*11d0*/  LDS R19, [R11] ;  /* 0x000000000b137984 */ /* 0x000f280000000800 */
[----:B------:R-:W2:Y:S04]  /*11e0*/  LDS R21, [R11+0x4] ;  /* 0x000004000b157984 */ /* 0x000ea80000000800 */
[----:B------:R-:W3:Y:S04]  /*11f0*/  LDS R23, [R11+0x8] ;  /* 0x000008000b177984 */ /* 0x000ee80000000800 */
[----:B0-----:R-:W5:Y:S01]  /*1200*/  LDS R17, [R11+0xc] ;  /* 0x00000c000b117984 */ /* 0x001f620000000800 */
[----:B----4-:R-:W-:-:S04]  /*1210*/  FFMA R16, R19, R16, R24 ;  /* 0x0000001013107223 */ /* 0x010fc80000000018 */
[----:B--2---:R-:W-:-:S04]  /*1220*/  FFMA R14, R21, R14, R16 ;  /* 0x0000000e150e7223 */ /* 0x004fc80000000010 */
[----:B---3--:R-:W-:-:S04]  /*1230*/  FFMA R14, R23, R12, R14 ;  /* 0x0000000c170e7223 */ /* 0x008fc8000000000e */
[----:B-----5:R-:W-:-:S07]  /*1240*/  FFMA R24, R17, R8, R14 ;  /* 0x0000000811187223 */ /* 0x020fce000000000e */
.L_x_14:
[----:B------:R-:W-:Y:S05]  /*1250*/  BSYNC.RECONVERGENT B2 ;  /* 0x0000000000027941 */ /* 0x000fea0003800200 */
.L_x_13:
[----:B------:R-:W-:Y:S05]  /*1260*/  @!P2 BRA `(.L_x_7) ;  /* 0x000000000068a947 */ /* 0x000fea0003800000 */
[----:B------:R-:W0:Y:S01]  /*1270*/  S2UR UR6, SR_CgaCtaId ;  /* 0x00000000000679c3 */ /* 0x000e220000008800 */
[----:B------:R-:W-:Y:S02]  /*1280*/  UMOV UR4, 0x400 ;  /* 0x0000040000047882 */ /* 0x000fe40000000000 */
[----:B------:R-:W-:-:S05]  /*1290*/  UIADD3 UR5, UPT, UPT, UR4, 0x1000, URZ ;  /* 0x0000100004057890 */ /* 0x000fca000fffe0ff */
[----:B------:R-:W1:Y:S01]  /*12a0*/  LDC.64 R8, c[0x0][0x3a8] ;  /* 0x0000ea00ff087b82 */ /* 0x000e620000000a00 */
[----:B0-----:R-:W-:-:S06]  /*12b0*/  ULEA UR5, UR6, UR5, 0x18 ;  /* 0x0000000506057291 */ /* 0x001fcc000f8ec0ff */
[----:B------:R-:W-:-:S05]  /*12c0*/  LEA R14, R10, UR5, 0x2 ;  /* 0x000000050a0e7c11 */ /* 0x000fca000f8e10ff */
[----:B------:R-:W1:Y:S02]  /*12d0*/  LDS R13, [R14] ;  /* 0x000000000e0d7984 */ /* 0x000e640000000800 */
[----:B-1----:R-:W-:-:S06]  /*12e0*/  IMAD.WIDE.U32 R12, R13, 0x4, R8 ;  /* 0x000000040d0c7825 */ /* 0x002fcc00078e0008 */
[----:B------:R-:W2:Y:S01]  /*12f0*/  LDG.E R12, desc[UR8][R12.64] ;  /* 0x000000080c0c7981 */ /* 0x000ea2000c1e1900 */
[----:B------:R-:W-:Y:S01]  /*1300*/  ULEA UR4, UR6, UR4, 0x18 ;  /* 0x0000000406047291 */ /* 0x000fe2000f8ec0ff */
[----:B------:R-:W-:-:S05]  /*1310*/  ISETP.NE.AND P1, PT, R7, 0x1, PT ;  /* 0x000000010700780c */ /* 0x000fca0003f25270 */
[----:B------:R-:W-:-:S05]  /*1320*/  LEA R15, R10, UR4, 0x2 ;  /* 0x000000040a0f7c11 */ /* 0x000fca000f8e10ff */
[----:B------:R-:W2:Y:S02]  /*1330*/  LDS R11, [R15] ;  /* 0x000000000f0b7984 */ /* 0x000ea40000000800 */
[----:B--2---:R-:W-:Y:S01]  /*1340*/  FFMA R24, R11, R12, R24 ;  /* 0x0000000c0b187223 */ /* 0x004fe20000000018 */
[----:B------:R-:W-:Y:S06]  /*1350*/  @!P1 BRA `(.L_x_7) ;  /* 0x00000000002c9947 */ /* 0x000fec0003800000 */
[----:B------:R-:W-:Y:S01]  /*1360*/  ISETP.NE.AND P1, PT, R7, 0x2, PT ;  /* 0x000000020700780c */ /* 0x000fe20003f25270 */
[----:B------:R-:W0:-:S12]  /*1370*/  LDS R11, [R14+0x4] ;  /* 0x000004000e0b7984 */ /* 0x000e180000000800 */
[----:B------:R-:W1:Y:S04]  /*1380*/  @P1 LDS R7, [R14+0x8] ;  /* 0x000008000e071984 */ /* 0x000e680000000800 */
[----:B------:R-:W-:Y:S01]  /*1390*/  @P1 LDS R13, [R15+0x8] ;  /* 0x000008000f0d1984 */ /* 0x000fe20000000800 */
[----:B0-----:R-:W-:-:S06]  /*13a0*/  IMAD.WIDE.U32 R10, R11, 0x4, R8 ;  /* 0x000000040b0a7825 */ /* 0x001fcc00078e0008 */
[----:B------:R-:W2:Y:S01]  /*13b0*/  LDG.E R10, desc[UR8][R10.64] ;  /* 0x000000080a0a7981 */ /* 0x000ea2000c1e1900 */
[----:B-1----:R-:W-:-:S03]  /*13c0*/  @P1 IMAD.WIDE.U32 R8, R7, 0x4, R8 ;  /* 0x0000000407081825 */ /* 0x002fc600078e0008 */
[----:B------:R-:W2:Y:S04]  /*13d0*/  LDS R7, [R15+0x4] ;  /* 0x000004000f077984 */ /* 0x000ea80000000800 */
[----:B------:R-:W3:Y:S01]  /*13e0*/  @P1 LDG.E R8, desc[UR8][R8.64] ;  /* 0x0000000808081981 */ /* 0x000ee2000c1e1900 */
[----:B--2---:R-:W-:-:S04]  /*13f0*/  FFMA R24, R7, R10, R24 ;  /* 0x0000000a07187223 */ /* 0x004fc80000000018 */
[----:B---3--:R-:W-:-:S07]  /*1400*/  @P1 FFMA R24, R13, R8, R24 ;  /* 0x000000080d181223 */ /* 0x008fce0000000018 */
.L_x_7:
[----:B------:R-:W-:Y:S05]  /*1410*/  BSYNC.RECONVERGENT B0 ;  /* 0x0000000000007941 */ /* 0x000fea0003800200 */
.L_x_6:
[----:B------:R-:W0:Y:S02]  /*1420*/  LDC.64 R8, c[0x0][0x3b8] ;  /* 0x0000ee00ff087b82 */ /* 0x000e240000000a00 */
[----:B0-----:R-:W-:-:S05]  /*1430*/  IMAD.WIDE.U32 R6, R6, 0x4, R8 ;  /* 0x0000000406067825 */ /* 0x001fca00078e0008 */
[----:B------:R1:W-:Y:S01]  /*1440*/  STG.E desc[UR8][R6.64], R24 ;  /* 0x0000001806007986 */ /* 0x0003e2000c101908 */
[----:B------:R-:W-:Y:S05]  /*1450*/  @!P0 BRA `(.L_x_15) ;  /* 0xfffffff0002c8947 */ /* 0x000fea000383ffff */
.L_x_5:
[----:B------:R-:W-:Y:S05]  /*1460*/  BSYNC.RECONVERGENT B1 ;  /* 0x0000000000017941 */ /* 0x000fea0003800200 */
.L_x_4:
[----:B------:R-:W-:-:S13]  /*1470*/  ISETP.GE.U32.AND P0, PT, R3, R0, PT ;  /* 0x000000000300720c */ /* 0x000fda0003f06070 */
[----:B------:R-:W-:Y:S05]  /*1480*/  @P0 EXIT ;  /* 0x000000000000094d */ /* 0x000fea0003800000 */
[----:B------:R-:W-:Y:S05]  /*1490*/  BRA `(.L_x_16) ;  /* 0xffffffec00547947 */ /* 0x000fea000383ffff */
.L_x_17:
[----:B------:R-:W-:-:S00]  /*14a0*/  BRA `(.L_x_17) ;  /* 0xfffffffc00fc7947 */ /* 0x000fc0000383ffff */
[----:B------:R-:W-:-:S00]  /*14b0*/  NOP ;  /* 0x0000000000007918 */ /* 0x000fc00000000000 */
        /* <DEDUP_REMOVED lines=12> */
.L_x_51:


//--------------------- .text.spmv_kernel_3       --------------------------
	.section	.text.spmv_kernel_3,"ax",@progbits
	.align	128
        .global         spmv_kernel_3
        .type           spmv_kernel_3,@function
        .size           spmv_kernel_3,(.L_x_52 - spmv_kernel_3)
        .other          spmv_kernel_3,@"STO_CUDA_ENTRY STV_DEFAULT"
spmv_kernel_3:
.text.spmv_kernel_3:
        /* <DEDUP_REMOVED lines=13> */
[----:B------:R-:W-:Y:S02]  /*00d0*/  IMAD.HI.U32 R3, R3, R7, R2 ;  /* 0x0000000703037227 */ /* 0x000fe400078e0002 */
[----:B------:R-:W0:Y:S04]  /*00e0*/  S2R R2, SR_TID.X ;  /* 0x0000000000027919 */ /* 0x000e280000002100 */
        /* <DEDUP_REMOVED lines=9> */
[C---:B--2---:R-:W-:Y:S02]  /*0180*/  IMAD R0, R3.reuse, UR4, R3 ;  /* 0x0000000403007c24 */ /* 0x044fe4000f8e0203 */
[----:B0-----:R-:W-:-:S03]  /*0190*/  IMAD R3, R3, UR4, R2 ;  /* 0x0000000403037c24 */ /* 0x001fc6000f8e0202 */
[----:B------:R-:W-:-:S04]  /*01a0*/  VIMNMX.U32 R0, PT, PT, R0, R6, PT ;  /* 0x0000000600007248 */ /* 0x000fc80003fe0000 */
[----:B------:R-:W-:-:S13]  /*01b0*/  ISETP.GE.U32.AND P0, PT, R3, R0, PT ;  /* 0x000000000300720c */ /* 0x000fda0003f06070 */
[----:B------:R-:W-:Y:S05]  /*01c0*/  @P0 EXIT ;  /* 0x000000000000094d */ /* 0x000fea0003800000 */
[----:B------:R-:W0:Y:S01]  /*01d0*/  LDCU.64 UR6, c[0x0][0x390] ;  /* 0x00007200ff0677ac */ /* 0x000e220008000a00 */
[----:B------:R-:W1:Y:S01]  /*01e0*/  LDCU.64 UR4, c[0x0][0x388] ;  /* 0x00007100ff0477ac */ /* 0x000e620008000a00 */
[----:B------:R-:W2:Y:S01]  /*01f0*/  LDCU UR8, c[0x0][0x360] ;  /* 0x00006c00ff0877ac */ /* 0x000ea20008000800 */
[----:B------:R-:W3:Y:S01]  /*0200*/  LDCU.64 UR10, c[0x0][0x358] ;  /* 0x00006b00ff0a77ac */ /* 0x000ee20008000a00 */
[----:B0-----:R-:W-:Y:S02]  /*0210*/  UIADD3 UR6, UP0, UPT, UR6, 0x20, URZ ;  /* 0x0000002006067890 */ /* 0x001fe4000ff1e0ff */
[----:B-1----:R-:W-:Y:S02]  /*0220*/  UIADD3 UR4, UP1, UPT, UR4, 0x20, URZ ;  /* 0x0000002004047890 */ /* 0x002fe4000ff3e0ff */
[----:B------:R-:W-:Y:S02]  /*0230*/  UIADD3.X UR7, UPT, UPT, URZ, UR7, URZ, UP0, !UPT ;  /* 0x00000007ff077290 */ /* 0x000fe400087fe4ff */
[----:B--23--:R-:W-:-:S12]  /*0240*/  UIADD3.X UR5, UPT, UPT, URZ, UR5, URZ, UP1, !UPT ;  /* 0x00000005ff057290 */ /* 0x00cfd80008ffe4ff */
.L_x_27:
[----:B------:R-:W0:Y:S01]  /*0250*/  LDC.64 R4, c[0x0][0x398] ;  /* 0x0000e600ff047b82 */ /* 0x000e220000000a00 */
[----:B------:R-:W1:Y:S01]  /*0260*/  LDCU UR9, c[0x0][0x3a0] ;  /* 0x00007400ff0977ac */ /* 0x000e620008000800 */
[----:B0-----:R-:W-:-:S05]  /*0270*/  IMAD.WIDE.U32 R4, R3, 0x4, R4 ;  /* 0x0000000403047825 */ /* 0x001fca00078e0004 */
[----:B------:R-:W1:Y:S04]  /*0280*/  LDG.E R8, desc[UR10][R4.64] ;  /* 0x0000000a04087981 */ /* 0x000e68000c1e1900 */
[----:B------:R-:W2:Y:S01]  /*0290*/  LDG.E R9, desc[UR10][R4.64+0x4] ;  /* 0x0000040a04097981 */ /* 0x000ea2000c1e1900 */
[----:B------:R-:W-:Y:S01]  /*02a0*/  BSSY.RECONVERGENT B0, `(.L_x_18) ;  /* 0x00000e2000007945 */ /* 0x000fe20003800200 */
[----:B------:R-:W-:Y:S02]  /*02b0*/  MOV R6, RZ ;  /* 0x000000ff00067202 */ /* 0x000fe40000000f00 */
[----:B-1----:R-:W-:Y:S02]  /*02c0*/  IADD3 R2, PT, PT, R8, -UR9, RZ ;  /* 0x8000000908027c10 */ /* 0x002fe4000fffe0ff */
[----:B--2---:R-:W-:-:S04]  /*02d0*/  IADD3 R7, PT, PT, R9, -UR9, RZ ;  /* 0x8000000909077c10 */ /* 0x004fc8000fffe0ff */
[----:B------:R-:W-:-:S13]  /*02e0*/  ISETP.GE.U32.AND P0, PT, R2, R7, PT ;  /* 0x000000070200720c */ /* 0x000fda0003f06070 */
[----:B------:R-:W-:Y:S05]  /*02f0*/  @P0 BRA `(.L_x_19) ;  /* 0x0000000c00700947 */ /* 0x000fea0003800000 */
[CC--:B------:R-:W-:Y:S01]  /*0300*/  IADD3 R5, PT, PT, R8.reuse, -R9.reuse, RZ ;  /* 0x8000000908057210 */ /* 0x0c0fe20007ffe0ff */
[----:B------:R-:W-:Y:S01]  /*0310*/  BSSY.RECONVERGENT B1, `(.L_x_20) ;  /* 0x000006c000017945 */ /* 0x000fe20003800200 */
[----:B------:R-:W-:Y:S01]  /*0320*/  IADD3 R4, PT, PT, -R8, R9, RZ ;  /* 0x0000000908047210 */ /* 0x000fe20007ffe1ff */
[----:B------:R-:W-:Y:S01]  /*0330*/  HFMA2 R6, -RZ, RZ, 0, 0 ;  /* 0x00000000ff067431 */ /* 0x000fe200000001ff */
[----:B------:R-:W-:Y:S02]  /*0340*/  ISETP.GT.U32.AND P1, PT, R5, -0x10, PT ;  /* 0xfffffff00500780c */ /* 0x000fe40003f24070 */
[----:B------:R-:W-:Y:S02]  /*0350*/  LOP3.LUT R7, R4, 0xf, RZ, 0xc0, !PT ;  /* 0x0000000f04077812 */ /* 0x000fe400078ec0ff */
[----:B------:R-:W-:Y:S02]  /*0360*/  MOV R5, R2 ;  /* 0x0000000200057202 */ /* 0x000fe40000000f00 */
[----:B------:R-:W-:-:S07]  /*0370*/  ISETP.NE.AND P0, PT, R7, RZ, PT ;  /* 0x000000ff0700720c */ /* 0x000fce0003f05270 */
[----:B------:R-:W-:Y:S06]  /*0380*/  @P1 BRA `(.L_x_21) ;  /* 0x0000000400901947 */ /* 0x000fec0003800000 */
[----:B------:R-:W-:Y:S02]  /*0390*/  MOV R8, UR6 ;  /* 0x0000000600087c02 */ /* 0x000fe40008000f00 */
[----:B------:R-:W-:Y:S02]  /*03a0*/  MOV R9, UR7 ;  /* 0x0000000700097c02 */ /* 0x000fe40008000f00 */
[----:B------:R-:W-:Y:S02]  /*03b0*/  MOV R12, UR4 ;  /* 0x00000004000c7c02 */ /* 0x000fe40008000f00 */
[----:B------:R-:W-:Y:S01]  /*03c0*/  MOV R13, UR5 ;  /* 0x00000005000d7c02 */ /* 0x000fe20008000f00 */
[C---:B------:R-:W-:Y:S01]  /*03d0*/  IMAD.WIDE.U32 R8, R5.reuse, 0x4, R8 ;  /* 0x0000000405087825 */ /* 0x040fe200078e0008 */
[----:B------:R-:W-:Y:S02]  /*03e0*/  LOP3.LUT R2, R4, 0xfffffff0, RZ, 0xc0, !PT ;  /* 0xfffffff004027812 */ /* 0x000fe400078ec0ff */
[----:B------:R-:W-:Y:S01]  /*03f0*/  MOV R6, RZ ;  /* 0x000000ff00067202 */ /* 0x000fe20000000f00 */
[----:B------:R-:W-:Y:S01]  /*0400*/  IMAD.WIDE.U32 R12, R5, 0x4, R12 ;  /* 0x00000004050c7825 */ /* 0x000fe200078e000c */
[----:B------:R-:W-:-:S02]  /*0410*/  MOV R14, R8 ;  /* 0x00000008000e7202 */ /* 0x000fc40000000f00 */
[----:B------:R-:W-:Y:S02]  /*0420*/  MOV R15, R9 ;  /* 0x00000009000f7202 */ /* 0x000fe40000000f00 */
[----:B------:R-:W-:-:S07]  /*0430*/  IADD3 R2, PT, PT, -R2, RZ, RZ ;  /* 0x000000ff02027210 */ /* 0x000fce0007ffe1ff */
.L_x_22:
[----:B------:R-:W2:Y:S01]  /*0440*/  LDG.E R9, desc[UR10][R14.64+-0x20] ;  /* 0xffffe00a0e097981 */ /* 0x000ea2000c1e1900 */
[----:B------:R-:W2:Y:S03]  /*0450*/  LDC.64 R16, c[0x0][0x3a8] ;  /* 0x0000ea00ff107b82 */ /* 0x000ea60000000a00 */
[----:B------:R-:W3:Y:S04]  /*0460*/  LDG.E R25, desc[UR10][R14.64+-0x1c] ;  /* 0xffffe40a0e197981 */ /* 0x000ee8000c1e1900 */
[----:B------:R-:W4:Y:S04]  /*0470*/  LDG.E R23, desc[UR10][R14.64+-0x18] ;  /* 0xffffe80a0e177981 */ /* 0x000f28000c1e1900 */
[----:B------:R-:W5:Y:S04]  /*0480*/  LDG.E R29, desc[UR10][R14.64+-0x14] ;  /* 0xffffec0a0e1d7981 */ /* 0x000f68000c1e1900 */
[----:B------:R-:W5:Y:S04]  /*0490*/  LDG.E R19, desc[UR10][R14.64+-0x10] ;  /* 0xfffff00a0e137981 */ /* 0x000f68000c1e1900 */
[----:B------:R-:W5:Y:S04]  /*04a0*/  LDG.E R20, desc[UR10][R12.64+-0x20] ;  /* 0xffffe00a0c147981 */ /* 0x000f68000c1e1900 */
[----:B------:R-:W5:Y:S04]  /*04b0*/  LDG.E R21, desc[UR10][R14.64+-0xc] ;  /* 0xfffff40a0e157981 */ /* 0x000f68000c1e1900 */
[----:B------:R-:W5:Y:S04]  /*04c0*/  LDG.E R11, desc[UR10][R14.64+-0x8] ;  /* 0xfffff80a0e0b7981 */ /* 0x000f68000c1e1900 */
[----:B------:R-:W5:Y:S01]  /*04d0*/  LDG.E R26, desc[UR10][R12.64+-0xc] ;  /* 0xfffff40a0c1a7981 */ /* 0x000f62000c1e1900 */
[----:B--2---:R-:W-:-:S05]  /*04e0*/  IMAD.WIDE.U32 R8, R9, 0x4, R16 ;  /* 0x0000000409087825 */ /* 0x004fca00078e0010 */
[----:B------:R-:W2:Y:S01]  /*04f0*/  LDG.E R27, desc[UR10][R8.64] ;  /* 0x0000000a081b7981 */ /* 0x000ea2000c1e1900 */
[----:B---3--:R-:W-:-:S04]  /*0500*/  IMAD.WIDE.U32 R24, R25, 0x4, R16 ;  /* 0x0000000419187825 */ /* 0x008fc800078e0010 */
[--C-:B----4-:R-:W-:Y:S02]  /*0510*/  IMAD.WIDE.U32 R22, R23, 0x4, R16.reuse ;  /* 0x0000000417167825 */ /* 0x110fe400078e0010 */
[----:B------:R-:W3:Y:S02]  /*0520*/  LDG.E R25, desc[UR10][R24.64] ;  /* 0x0000000a18197981 */ /* 0x000ee4000c1e1900 */
[--C-:B-----5:R-:W-:Y:S02]  /*0530*/  IMAD.WIDE.U32 R28, R29, 0x4, R16.reuse ;  /* 0x000000041d1c7825 */ /* 0x120fe400078e0010 */
[----:B------:R-:W4:Y:S02]  /*0540*/  LDG.E R23, desc[UR10][R22.64] ;  /* 0x0000000a16177981 */ /* 0x000f24000c1e1900 */
[----:B------:R-:W-:Y:S02]  /*0550*/  IMAD.WIDE.U32 R18, R19, 0x4, R16 ;  /* 0x0000000413127825 */ /* 0x000fe400078e0010 */
[----:B------:R-:W5:Y:S04]  /*0560*/  LDG.E R10, desc[UR10][R28.64] ;  /* 0x0000000a1c0a7981 */ /* 0x000f68000c1e1900 */
[----:B------:R-:W3:Y:S04]  /*0570*/  LDG.E R24, desc[UR10][R12.64+-0x1c] ;  /* 0xffffe40a0c187981 */ /* 0x000ee8000c1e1900 */
[----:B------:R-:W4:Y:S04]  /*0580*/  LDG.E R22, desc[UR10][R12.64+-0x18] ;  /* 0xffffe80a0c167981 */ /* 0x000f28000c1e1900 */
[----:B------:R-:W5:Y:S04]  /*0590*/  LDG.E R9, desc[UR10][R12.64+-0x14] ;  /* 0xffffec0a0c097981 */ /* 0x000f68000c1e1900 */
[----:B------:R-:W5:Y:S04]  /*05a0*/  LDG.E R8, desc[UR10][R14.64+-0x4] ;  /* 0xfffffc0a0e087981 */ /* 0x000f68000c1e1900 */
[----:B------:R-:W5:Y:S04]  /*05b0*/  LDG.E R18, desc[UR10][R18.64] ;  /* 0x0000000a12127981 */ /* 0x000f68000c1e1900 */
[----:B------:R-:W5:Y:S04]  /*05c0*/  LDG.E R29, desc[UR10][R12.64+-0x10] ;  /* 0xfffff00a0c1d7981 */ /* 0x000f68000c1e1900 */
[----:B------:R-:W5:Y:S01]  /*05d0*/  LDG.E R19, desc[UR10][R14.64+0x4] ;  /* 0x0000040a0e137981 */ /* 0x000f62000c1e1900 */
[----:B--2---:R-:W-:-:S03]  /*05e0*/  FFMA R6, R20, R27, R6 ;  /* 0x0000001b14067223 */ /* 0x004fc60000000006 */
[----:B------:R-:W2:Y:S01]  /*05f0*/  LDG.E R27, desc[UR10][R14.64] ;  /* 0x0000000a0e1b7981 */ /* 0x000ea2000c1e1900 */
[----:B------:R-:W-:-:S06]  /*0600*/  IMAD.WIDE.U32 R20, R21, 0x4, R16 ;  /* 0x0000000415147825 */ /* 0x000fcc00078e0010 */
[----:B------:R-:W2:Y:S01]  /*0610*/  LDG.E R20, desc[UR10][R20.64] ;  /* 0x0000000a14147981 */ /* 0x000ea2000c1e1900 */
[----:B---3--:R-:W-:-:S03]  /*0620*/  FFMA R25, R24, R25, R6 ;  /* 0x0000001918197223 */ /* 0x008fc60000000006 */
[----:B------:R-:W3:Y:S01]  /*0630*/  LDG.E R21, desc[UR10][R12.64+-0x4] ;  /* 0xfffffc0a0c157981 */ /* 0x000ee2000c1e1900 */
[----:B----4-:R-:W-:Y:S01]  /*0640*/  FFMA R6, R22, R23, R25 ;  /* 0x0000001716067223 */ /* 0x010fe20000000019 */
[----:B------:R-:W-:Y:S02]  /*0650*/  IMAD.WIDE.U32 R22, R11, 0x4, R16 ;  /* 0x000000040b167825 */ /* 0x000fe400078e0010 */
[----:B------:R-:W4:Y:S02]  /*0660*/  LDG.E R25, desc[UR10][R12.64+-0x8] ;  /* 0xfffff80a0c197981 */ /* 0x000f24000c1e1900 */
[----:B-----5:R-:W-:Y:S02]  /*0670*/  FFMA R6, R9, R10, R6 ;  /* 0x0000000a09067223 */ /* 0x020fe40000000006 */
[----:B------:R-:W5:Y:S01]  /*0680*/  LDG.E R24, desc[UR10][R12.64] ;  /* 0x0000000a0c187981 */ /* 0x000f62000c1e1900 */
[----:B------:R-:W-:-:S03]  /*0690*/  IMAD.WIDE.U32 R8, R8, 0x4, R16 ;  /* 0x0000000408087825 */ /* 0x000fc600078e0010 */
[----:B------:R-:W4:Y:S04]  /*06a0*/  LDG.E R22, desc[UR10][R22.64] ;  /* 0x0000000a16167981 */ /* 0x000f28000c1e1900 */
[----:B------:R-:W3:Y:S01]  /*06b0*/  LDG.E R8, desc[UR10][R8.64] ;  /* 0x0000000a08087981 */ /* 0x000ee2000c1e1900 */
[----:B------:R-:W-:-:S03]  /*06c0*/  FFMA R18, R29, R18, R6 ;  /* 0x000000121d127223 */ /* 0x000fc60000000006 */
[----:B------:R-:W5:Y:S04]  /*06d0*/  LDG.E R29, desc[UR10][R14.64+0x8] ;  /* 0x0000080a0e1d7981 */ /* 0x000f68000c1e1900 */
[----:B------:R-:W5:Y:S04]  /*06e0*/  LDG.E R23, desc[UR10][R14.64+0x10] ;  /* 0x0000100a0e177981 */ /* 0x000f68000c1e1900 */
[----:B------:R-:W5:Y:S01]  /*06f0*/  LDG.E R6, desc[UR10][R14.64+0x14] ;  /* 0x0000140a0e067981 */ /* 0x000f62000c1e1900 */
[----:B--2---:R-:W-:-:S03]  /*0700*/  IMAD.WIDE.U32 R10, R27, 0x4, R16 ;  /* 0x000000041b0a7825 */ /* 0x004fc600078e0010 */
[----:B------:R-:W2:Y:S04]  /*0710*/  LDG.E R27, desc[UR10][R14.64+0xc] ;  /* 0x00000c0a0e1b7981 */ /* 0x000ea8000c1e1900 */
[----:B------:R-:W2:Y:S01]  /*0720*/  LDG.E R10, desc[UR10][R10.64] ;  /* 0x0000000a0a0a7981 */ /* 0x000ea2000c1e1900 */
[----:B------:R-:W-:-:S03]  /*0730*/  FFMA R18, R26, R20, R18 ;  /* 0x000000141a127223 */ /* 0x000fc60000000012 */
[----:B------:R-:W2:Y:S04]  /*0740*/  LDG.E R20, desc[UR10][R14.64+0x18] ;  /* 0x0000180a0e147981 */ /* 0x000ea8000c1e1900 */
[----:B------:R-:W2:Y:S01]  /*0750*/  LDG.E R26, desc[UR10][R14.64+0x1c] ;  /* 0x00001c0a0e1a7981 */ /* 0x000ea2000c1e1900 */
[----:B----4-:R-:W-:Y:S01]  /*0760*/  FFMA R22, R25, R22, R18 ;  /* 0x0000001619167223 */ /* 0x010fe20000000012 */
[----:B------:R-:W-:-:S04]  /*0770*/  IMAD.WIDE.U32 R18, R19, 0x4, R16 ;  /* 0x0000000413127825 */ /* 0x000fc800078e0010 */
[----:B---3--:R-:W-:Y:S02]  /*0780*/  FFMA R25, R21, R8, R22 ;  /* 0x0000000815197223 */ /* 0x008fe40000000016 */
[----:B------:R-:W3:Y:S01]  /*0790*/  LDG.E R21, desc[UR10][R12.64+0x4] ;  /* 0x0000040a0c157981 */ /* 0x000ee2000c1e1900 */
[----:B-----5:R-:W-:-:S03]  /*07a0*/  IMAD.WIDE.U32 R8, R29, 0x4, R16 ;  /* 0x000000041d087825 */ /* 0x020fc600078e0010 */
[----:B------:R-:W3:Y:S04]  /*07b0*/  LDG.E R18, desc[UR10][R18.64] ;  /* 0x0000000a12127981 */ /* 0x000ee8000c1e1900 */
[----:B------:R-:W4:Y:S01]  /*07c0*/  LDG.E R19, desc[UR10][R12.64+0xc] ;  /* 0x00000c0a0c137981 */ /* 0x000f22000c1e1900 */
[----:B--2---:R-:W-:-:S03]  /*07d0*/  IMAD.WIDE.U32 R28, R27, 0x4, R16 ;  /* 0x000000041b1c7825 */ /* 0x004fc600078e0010 */
[----:B------:R-:W2:Y:S01]  /*07e0*/  LDG.E R27, desc[UR10][R12.64+0x8] ;  /* 0x0000080a0c1b7981 */ /* 0x000ea2000c1e1900 */
[----:B------:R-:W-:-:S03]  /*07f0*/  FFMA R24, R24, R10, R25 ;  /* 0x0000000a18187223 */ /* 0x000fc60000000019 */
[----:B------:R0:W2:Y:S01]  /*0800*/  LDG.E R25, desc[UR10][R8.64] ;  /* 0x0000000a08197981 */ /* 0x0000a2000c1e1900 */
[----:B------:R-:W-:-:S03]  /*0810*/  IMAD.WIDE.U32 R10, R23, 0x4, R16 ;  /* 0x00000004170a7825 */ /* 0x000fc600078e0010 */
[----:B------:R-:W4:Y:S01]  /*0820*/  LDG.E R28, desc[UR10][R28.64] ;  /* 0x0000000a1c1c7981 */ /* 0x000f22000c1e1900 */
[----:B------:R-:W-:-:S03]  /*0830*/  IMAD.WIDE.U32 R22, R6, 0x4, R16 ;  /* 0x0000000406167825 */ /* 0x000fc600078e0010 */
[----:B------:R-:W5:Y:S01]  /*0840*/  LDG.E R11, desc[UR10][R10.64] ;  /* 0x0000000a0a0b7981 */ /* 0x000f62000c1e1900 */
[----:B0-----:R-:W-:-:S03]  /*0850*/  IMAD.WIDE.U32 R8, R20, 0x4, R16 ;  /* 0x0000000414087825 */ /* 0x001fc600078e0010 */
[----:B------:R-:W5:Y:S01]  /*0860*/  LDG.E R6, desc[UR10][R12.64+0x10] ;  /* 0x0000100a0c067981 */ /* 0x000f62000c1e1900 */
[----:B------:R-:W-:-:S03]  /*0870*/  IMAD.WIDE.U32 R16, R26, 0x4, R16 ;  /* 0x000000041a107825 */ /* 0x000fc600078e0010 */
[----:B------:R-:W5:Y:S04]  /*0880*/  LDG.E R22, desc[UR10][R22.64] ;  /* 0x0000000a16167981 */ /* 0x000f68000c1e1900 */
[----:B------:R-:W5:Y:S04]  /*0890*/  LDG.E R20, desc[UR10][R12.64+0x14] ;  /* 0x0000140a0c147981 */ /* 0x000f68000c1e1900 */
[----:B------:R-:W5:Y:S04]  /*08a0*/  LDG.E R8, desc[UR10][R8.64] ;  /* 0x0000000a08087981 */ /* 0x000f68000c1e1900 */
[----:B------:R-:W5:Y:S04]  /*08b0*/  LDG.E R29, desc[UR10][R12.64+0x18] ;  /* 0x0000180a0c1d7981 */ /* 0x000f68000c1e1900 */
[----:B------:R-:W5:Y:S04]  /*08c0*/  LDG.E R17, desc[UR10][R16.64] ;  /* 0x0000000a10117981 */ /* 0x000f68000c1e1900 */
[----:B------:R0:W5:Y:S01]  /*08d0*/  LDG.E R26, desc[UR10][R12.64+0x1c] ;  /* 0x00001c0a0c1a7981 */ /* 0x000162000c1e1900 */
[----:B---3--:R-:W-:Y:S01]  /*08e0*/  FFMA R18, R21, R18, R24 ;  /* 0x0000001215127223 */ /* 0x008fe20000000018 */
[----:B------:R-:W-:-:S04]  /*08f0*/  IADD3 R2, PT, PT, R2, 0x10, RZ ;  /* 0x0000001002027810 */ /* 0x000fc80007ffe0ff */
[----:B------:R-:W-:Y:S02]  /*0900*/  ISETP.NE.AND P1, PT, R2, RZ, PT ;  /* 0x000000ff0200720c */ /* 0x000fe40003f25270 */
[----:B------:R-:W-:Y:S02]  /*0910*/  IADD3 R14, P2, PT, R14, 0x40, RZ ;  /* 0x000000400e0e7810 */ /* 0x000fe40007f5e0ff */
[----:B0-----:R-:W-:Y:S02]  /*0920*/  IADD3 R12, P3, PT, R12, 0x40, RZ ;  /* 0x000000400c0c7810 */ /* 0x001fe40007f7e0ff */
[----:B------:R-:W-:Y:S02]  /*0930*/  IADD3.X R15, PT, PT, RZ, R15, RZ, P2, !PT ;  /* 0x0000000fff0f7210 */ /* 0x000fe400017fe4ff */
[----:B------:R-:W-:Y:S02]  /*0940*/  IADD3.X R13, PT, PT, RZ, R13, RZ, P3, !PT ;  /* 0x0000000dff0d7210 */ /* 0x000fe40001ffe4ff */
[----:B------:R-:W-:Y:S01]  /*0950*/  IADD3 R5, PT, PT, R5, 0x10, RZ ;  /* 0x0000001005057810 */ /* 0x000fe20007ffe0ff */
[----:B--2---:R-:W-:-:S04]  /*0960*/  FFMA R18, R27, R25, R18 ;  /* 0x000000191b127223 */ /* 0x004fc80000000012 */
[----:B----4-:R-:W-:-:S04]  /*0970*/  FFMA R19, R19, R28, R18 ;  /* 0x0000001c13137223 */ /* 0x010fc80000000012 */
[----:B-----5:R-:W-:-:S04]  /*0980*/  FFMA R11, R6, R11, R19 ;  /* 0x0000000b060b7223 */ /* 0x020fc80000000013 */
[----:B------:R-:W-:-:S04]  /*0990*/  FFMA R20, R20, R22, R11 ;  /* 0x0000001614147223 */ /* 0x000fc8000000000b */
[----:B------:R-:W-:-:S04]  /*09a0*/  FFMA R29, R29, R8, R20 ;  /* 0x000000081d1d7223 */ /* 0x000fc80000000014 */
[----:B------:R-:W-:Y:S01]  /*09b0*/  FFMA R6, R26, R17, R29 ;  /* 0x000000111a067223 */ /* 0x000fe2000000001d */
[----:B------:R-:W-:Y:S06]  /*09c0*/  @P1 BRA `(.L_x_22) ;  /* 0xfffffff8009c1947 */ /* 0x000fec000383ffff */
.L_x_21:
[----:B------:R-:W-:Y:S05]  /*09d0*/  BSYNC.RECONVERGENT B1 ;  /* 0x0000000000017941 */ /* 0x000fea0003800200 */
.L_x_20:
[----:B------:R-:W-:Y:S05]  /*09e0*/  @!P0 BRA `(.L_x_19) ;  /* 0x0000000400b48947 */ /* 0x000fea0003800000 */
[----:B------:R-:W-:Y:S01]  /*09f0*/  ISETP.GE.U32.AND P0, PT, R7, 0x8, PT ;  /* 0x000000080700780c */ /* 0x000fe20003f06070 */
[----:B------:R-:W-:Y:S01]  /*0a00*/  BSSY.RECONVERGENT B1, `(.L_x_23) ;  /* 0x0000032000017945 */ /* 0x000fe20003800200 */
[----:B------:R-:W-:-:S04]  /*0a10*/  LOP3.LUT R2, R4, 0x7, RZ, 0xc0, !PT ;  /* 0x0000000704027812 */ /* 0x000fc800078ec0ff */
[----:B------:R-:W-:-:S07]  /*0a20*/  ISETP.NE.AND P1, PT, R2, RZ, PT ;  /* 0x000000ff0200720c */ /* 0x000fce0003f25270 */
[----:B------:R-:W-:Y:S06]  /*0a30*/  @!P0 BRA `(.L_x_24) ;  /* 0x0000000000b88947 */ /* 0x000fec0003800000 */
[----:B------:R-:W0:Y:S08]  /*0a40*/  LDC.64 R12, c[0x0][0x390] ;  /* 0x0000e400ff0c7b82 */ /* 0x000e300000000a00 */
[----:B------:R-:W1:Y:S08]  /*0a50*/  LDC.64 R24, c[0x0][0x388] ;  /* 0x0000e200ff187b82 */ /* 0x000e700000000a00 */
[----:B------:R-:W2:Y:S01]  /*0a60*/  LDC.64 R14, c[0x0][0x3a8] ;  /* 0x0000ea00ff0e7b82 */ /* 0x000ea20000000a00 */
[----:B0-----:R-:W-:-:S05]  /*0a70*/  IMAD.WIDE.U32 R12, R5, 0x4, R12 ;  /* 0x00000004050c7825 */ /* 0x001fca00078e000c */
[----:B------:R-:W2:Y:S04]  /*0a80*/  LDG.E R19, desc[UR10][R12.64] ;  /* 0x0000000a0c137981 */ /* 0x000ea8000c1e1900 */
[----:B------:R-:W3:Y:S04]  /*0a90*/  LDG.E R27, desc[UR10][R12.64+0x4] ;  /* 0x0000040a0c1b7981 */ /* 0x000ee8000c1e1900 */
[----:B------:R-:W4:Y:S04]  /*0aa0*/  LDG.E R20, desc[UR10][R12.64+0x8] ;  /* 0x0000080a0c147981 */ /* 0x000f28000c1e1900 */
[----:B------:R-:W5:Y:S04]  /*0ab0*/  LDG.E R16, desc[UR10][R12.64+0xc] ;  /* 0x00000c0a0c107981 */ /* 0x000f68000c1e1900 */
[----:B------:R-:W5:Y:S04]  /*0ac0*/  LDG.E R21, desc[UR10][R12.64+0x10] ;  /* 0x0000100a0c157981 */ /* 0x000f68000c1e1900 */
[----:B------:R-:W5:Y:S04]  /*0ad0*/  LDG.E R23, desc[UR10][R12.64+0x14] ;  /* 0x0000140a0c177981 */ /* 0x000f68000c1e1900 */
[----:B------:R-:W5:Y:S04]  /*0ae0*/  LDG.E R17, desc[UR10][R12.64+0x18] ;  /* 0x0000180a0c117981 */ /* 0x000f68000c1e1900 */
[----:B------:R-:W5:Y:S01]  /*0af0*/  LDG.E R29, desc[UR10][R12.64+0x1c] ;  /* 0x00001c0a0c1d7981 */ /* 0x000f62000c1e1900 */
[----:B-1----:R-:W-:-:S05]  /*0b00*/  IMAD.WIDE.U32 R24, R5, 0x4, R24 ;  /* 0x0000000405187825 */ /* 0x002fca00078e0018 */
[----:B------:R-:W5:Y:S04]  /*0b10*/  LDG.E R7, desc[UR10][R24.64] ;  /* 0x0000000a18077981 */ /* 0x000f68000c1e1900 */
[----:B------:R-:W5:Y:S04]  /*0b20*/  LDG.E R8, desc[UR10][R24.64+0x4] ;  /* 0x0000040a18087981 */ /* 0x000f68000c1e1900 */
[----:B------:R-:W5:Y:S04]  /*0b30*/  LDG.E R9, desc[UR10][R24.64+0x8] ;  /* 0x0000080a18097981 */ /* 0x000f68000c1e1900 */
[----:B------:R-:W5:Y:S04]  /*0b40*/  LDG.E R10, desc[UR10][R24.64+0xc] ;  /* 0x00000c0a180a7981 */ /* 0x000f68000c1e1900 */
[----:B------:R-:W5:Y:S04]  /*0b50*/  LDG.E R11, desc[UR10][R24.64+0x10] ;  /* 0x0000100a180b7981 */ /* 0x000f68000c1e1900 */
[----:B------:R-:W5:Y:S04]  /*0b60*/  LDG.E R12, desc[UR10][R24.64+0x14] ;  /* 0x0000140a180c7981 */ /* 0x000f68000c1e1900 */
[----:B------:R-:W5:Y:S04]  /*0b70*/  LDG.E R13, desc[UR10][R24.64+0x18] ;  /* 0x0000180a180d7981 */ /* 0x000f68000c1e1900 */
[----:B------:R-:W5:Y:S01]  /*0b80*/  LDG.E R24, desc[UR10][R24.64+0x1c] ;  /* 0x00001c0a18187981 */ /* 0x000f62000c1e1900 */
[----:B--2---:R-:W-:-:S04]  /*0b90*/  IMAD.WIDE.U32 R18, R19, 0x4, R14 ;  /* 0x0000000413127825 */ /* 0x004fc800078e000e */
[--C-:B---3--:R-:W-:Y:S01]  /*0ba0*/  IMAD.WIDE.U32 R26, R27, 0x4, R14.reuse ;  /* 0x000000041b1a7825 */ /* 0x108fe200078e000e */
[----:B------:R4:W2:Y:S05]  /*0bb0*/  LDG.E R25, desc[UR10][R18.64] ;  /* 0x0000000a12197981 */ /* 0x0008aa000c1e1900 */
[----:B------:R-:W3:Y:S01]  /*0bc0*/  LDG.E R27, desc[UR10][R26.64] ;  /* 0x0000000a1a1b7981 */ /* 0x000ee2000c1e1900 */
[----:B----4-:R-:W-:-:S05]  /*0bd0*/  IMAD.WIDE.U32 R18, R20, 0x4, R14 ;  /* 0x0000000414127825 */ /* 0x010fca00078e000e */
[----:B------:R0:W4:Y:S01]  /*0be0*/  LDG.E R26, desc[UR10][R18.64] ;  /* 0x0000000a121a7981 */ /* 0x000122000c1e1900 */
[----:B-----5:R-:W-:-:S04]  /*0bf0*/  IMAD.WIDE.U32 R20, R21, 0x4, R14 ;  /* 0x0000000415147825 */ /* 0x020fc800078e000e */
[--C-:B------:R-:W-:Y:S02]  /*0c00*/  IMAD.WIDE.U32 R22, R23, 0x4, R14.reuse ;  /* 0x0000000417167825 */ /* 0x100fe400078e000e */
[----:B------:R-:W5:Y:S02]  /*0c10*/  LDG.E R20, desc[UR10][R20.64] ;  /* 0x0000000a14147981 */ /* 0x000f64000c1e1900 */
[--C-:B0-----:R-:W-:Y:S02]  /*0c20*/  IMAD.WIDE.U32 R18, R16, 0x4, R14.reuse ;  /* 0x0000000410127825 */ /* 0x101fe400078e000e */
[----:B------:R-:W5:Y:S04]  /*0c30*/  LDG.E R23, desc[UR10][R22.64] ;  /* 0x0000000a16177981 */ /* 0x000f68000c1e1900 */
[----:B------:R-:W5:Y:S01]  /*0c40*/  LDG.E R19, desc[UR10][R18.64] ;  /* 0x0000000a12137981 */ /* 0x000f62000c1e1900 */
[----:B------:R-:W-:-:S04]  /*0c50*/  IMAD.WIDE.U32 R16, R17, 0x4, R14 ;  /* 0x0000000411107825 */ /* 0x000fc800078e000e */
[----:B------:R-:W-:Y:S02]  /*0c60*/  IMAD.WIDE.U32 R14, R29, 0x4, R14 ;  /* 0x000000041d0e7825 */ /* 0x000fe400078e000e */
[----:B------:R-:W5:Y:S04]  /*0c70*/  LDG.E R16, desc[UR10][R16.64] ;  /* 0x0000000a10107981 */ /* 0x000f68000c1e1900 */
[----:B------:R-:W5:Y:S01]  /*0c80*/  LDG.E R14, desc[UR10][R14.64] ;  /* 0x0000000a0e0e7981 */ /* 0x000f62000c1e1900 */
[----:B------:R-:W-:Y:S01]  /*0c90*/  IADD3 R5, PT, PT, R5, 0x8, RZ ;  /* 0x0000000805057810 */ /* 0x000fe20007ffe0ff */
[----:B--2---:R-:W-:-:S04]  /*0ca0*/  FFMA R7, R7, R25, R6 ;  /* 0x0000001907077223 */ /* 0x004fc80000000006 */
[----:B---3--:R-:W-:-:S04]  /*0cb0*/  FFMA R8, R8, R27, R7 ;  /* 0x0000001b08087223 */ /* 0x008fc80000000007 */
[----:B----4-:R-:W-:-:S04]  /*0cc0*/  FFMA R9, R9, R26, R8 ;  /* 0x0000001a09097223 */ /* 0x010fc80000000008 */
[----:B-----5:R-:W-:-:S04]  /*0cd0*/  FFMA R10, R10, R19, R9 ;  /* 0x000000130a0a7223 */ /* 0x020fc80000000009 */
[----:B------:R-:W-:-:S04]  /*0ce0*/  FFMA R11, R11, R20, R10 ;  /* 0x000000140b0b7223 */ /* 0x000fc8000000000a */
[----:B------:R-:W-:-:S04]  /*0cf0*/  FFMA R12, R12, R23, R11 ;  /* 0x000000170c0c7223 */ /* 0x000fc8000000000b */
[----:B------:R-:W-:-:S04]  /*0d00*/  FFMA R13, R13, R16, R12 ;  /* 0x000000100d0d7223 */ /* 0x000fc8000000000c */
[----:B------:R-:W-:-:S07]  /*0d10*/  FFMA R6, R24, R14, R13 ;  /* 0x0000000e18067223 */ /* 0x000fce000000000d */
.L_x_24:
[----:B------:R-:W-:Y:S05]  /*0d20*/  BSYNC.RECONVERGENT B1 ;  /* 0x0000000000017941 */ /* 0x000fea0003800200 */
.L_x_23:
[----:B------:R-:W-:Y:S05]  /*0d30*/  @!P1 BRA `(.L_x_19) ;  /* 0x0000000000e09947 */ /* 0x000fea0003800000 */
[----:B------:R-:W-:Y:S01]  /*0d40*/  ISETP.GE.U32.AND P0, PT, R2, 0x4, PT ;  /* 0x000000040200780c */ /* 0x000fe20003f06070 */
[----:B------:R-:W-:Y:S01]  /*0d50*/  BSSY.RECONVERGENT B1, `(.L_x_25) ;  /* 0x000001e000017945 */ /* 0x000fe20003800200 */
[----:B------:R-:W-:-:S04]  /*0d60*/  LOP3.LUT R4, R4, 0x3, RZ, 0xc0, !PT ;  /* 0x0000000304047812 */ /* 0x000fc800078ec0ff */
[----:B------:R-:W-:-:S07]  /*0d70*/  ISETP.NE.AND P1, PT, R4, RZ, PT ;  /* 0x000000ff0400720c */ /* 0x000fce0003f25270 */
[----:B------:R-:W-:Y:S06]  /*0d80*/  @!P0 BRA `(.L_x_26) ;  /* 0x0000000000688947 */ /* 0x000fec0003800000 */
[----:B------:R-:W0:Y:S08]  /*0d90*/  LDC.64 R8, c[0x0][0x390] ;  /* 0x0000e400ff087b82 */ /* 0x000e300000000a00 */
[----:B------:R-:W1:Y:S01]  /*0da0*/  LDC.64 R10, c[0x0][0x388] ;  /* 0x0000e200ff0a7b82 */ /* 0x000e620000000a00 */
[----:B0-----:R-:W-:-:S07]  /*0db0*/  IMAD.WIDE.U32 R12, R5, 0x4, R8 ;  /* 0x00000004050c7825 */ /* 0x001fce00078e0008 */
[----:B------:R-:W0:Y:S01]  /*0dc0*/  LDC.64 R8, c[0x0][0x3a8] ;  /* 0x0000ea00ff087b82 */ /* 0x000e220000000a00 */
[----:B------:R-:W0:Y:S04]  /*0dd0*/  LDG.E R15, desc[UR10][R12.64] ;  /* 0x0000000a0c0f7981 */ /* 0x000e28000c1e1900 */
[----:B------:R-:W2:Y:S04]  /*0de0*/  LDG.E R17, desc[UR10][R12.64+0x4] ;  /* 0x0000040a0c117981 */ /* 0x000ea8000c1e1900 */
[----:B------:R-:W3:Y:S04]  /*0df0*/  LDG.E R19, desc[UR10][R12.64+0x8] ;  /* 0x0000080a0c137981 */ /* 0x000ee8000c1e1900 */
[----:B------:R-:W4:Y:S01]  /*0e00*/  LDG.E R21, desc[UR10][R12.64+0xc] ;  /* 0x00000c0a0c157981 */ /* 0x000f22000c1e1900 */
[----:B-1----:R-:W-:-:S05]  /*0e10*/  IMAD.WIDE.U32 R10, R5, 0x4, R10 ;  /* 0x00000004050a7825 */ /* 0x002fca00078e000a */
[----:B------:R-:W5:Y:S04]  /*0e20*/  LDG.E R7, desc[UR10][R10.64] ;  /* 0x0000000a0a077981 */ /* 0x000f68000c1e1900 */
[----:B------:R-:W5:Y:S04]  /*0e30*/  LDG.E R2, desc[UR10][R10.64+0x4] ;  /* 0x0000040a0a027981 */ /* 0x000f68000c1e1900 */
[----:B------:R-:W5:Y:S01]  /*0e40*/  LDG.E R13, desc[UR10][R10.64+0x8] ;  /* 0x0000080a0a0d7981 */ /* 0x000f62000c1e1900 */
[----:B0-----:R-:W-:-:S04]  /*0e50*/  IMAD.WIDE.U32 R14, R15, 0x4, R8 ;  /* 0x000000040f0e7825 */ /* 0x001fc800078e0008 */
[--C-:B--2---:R-:W-:Y:S02]  /*0e60*/  IMAD.WIDE.U32 R16, R17, 0x4, R8.reuse ;  /* 0x0000000411107825 */ /* 0x104fe400078e0008 */
[----:B------:R-:W5:Y:S02]  /*0e70*/  LDG.E R14, desc[UR10][R14.64] ;  /* 0x0000000a0e0e7981 */ /* 0x000f64000c1e1900 */
[--C-:B---3--:R-:W-:Y:S02]  /*0e80*/  IMAD.WIDE.U32 R18, R19, 0x4, R8.reuse ;  /* 0x0000000413127825 */ /* 0x108fe400078e0008 */
[----:B------:R-:W2:Y:S02]  /*0e90*/  LDG.E R16, desc[UR10][R16.64] ;  /* 0x0000000a10107981 */ /* 0x000ea4000c1e1900 */
[----:B----4-:R-:W-:Y:S02]  /*0ea0*/  IMAD.WIDE.U32 R8, R21, 0x4, R8 ;  /* 0x0000000415087825 */ /* 0x010fe400078e0008 */
[----:B------:R-:W3:Y:S04]  /*0eb0*/  LDG.E R18, desc[UR10][R18.64] ;  /* 0x0000000a12127981 */ /* 0x000ee8000c1e1900 */
[----:B------:R-:W4:Y:S04]  /*0ec0*/  LDG.E R21, desc[UR10][R10.64+0xc] ;  /* 0x00000c0a0a157981 */ /* 0x000f28000c1e1900 */
[----:B------:R-:W4:Y:S01]  /*0ed0*/  LDG.E R8, desc[UR10][R8.64] ;  /* 0x0000000a08087981 */ /* 0x000f22000c1e1900 */
[----:B------:R-:W-:Y:S01]  /*0ee0*/  IADD3 R5, PT, PT, R5, 0x4, RZ ;  /* 0x0000000405057810 */ /* 0x000fe20007ffe0ff */
[----:B-----5:R-:W-:-:S04]  /*0ef0*/  FFMA R7, R7, R14, R6 ;  /* 0x0000000e07077223 */ /* 0x020fc80000000006 */
[----:B--2---:R-:W-:-:S04]  /*0f00*/  FFMA R2, R2, R16, R7 ;  /* 0x0000001002027223 */ /* 0x004fc80000000007 */
[----:B---3--:R-:W-:-:S04]  /*0f10*/  FFMA R2, R13, R18, R2 ;  /* 0x000000120d027223 */ /* 0x008fc80000000002 */
[----:B----4-:R-:W-:-:S07]  /*0f20*/  FFMA R6, R21, R8, R2 ;  /* 0x0000000815067223 */ /* 0x010fce0000000002 */
.L_x_26:
[----:B------:R-:W-:Y:S05]  /*0f30*/  BSYNC.RECONVERGENT B1 ;  /* 0x0000000000017941 */ /* 0x000fea0003800200 */
.L_x_25:
[----:B------:R-:W-:Y:S05]  /*0f40*/  @!P1 BRA `(.L_x_19) ;  /* 0x00000000005c9947 */ /* 0x000fea0003800000 */
[----:B------:R-:W0:Y:S08]  /*0f50*/  LDC.64 R14, c[0x0][0x390] ;  /* 0x0000e400ff0e7b82 */ /* 0x000e300000000a00 */
[----:B------:R-:W1:Y:S08]  /*0f60*/  LDC.64 R8, c[0x0][0x3a8] ;  /* 0x0000ea00ff087b82 */ /* 0x000e700000000a00 */
[----:B------:R-:W2:Y:S01]  /*0f70*/  LDC.64 R10, c[0x0][0x388] ;  /* 0x0000e200ff0a7b82 */ /* 0x000ea20000000a00 */
[----:B0-----:R-:W-:-:S05]  /*0f80*/  IMAD.WIDE.U32 R14, R5, 0x4, R14 ;  /* 0x00000004050e7825 */ /* 0x001fca00078e000e */
[----:B------:R-:W1:Y:S01]  /*0f90*/  LDG.E R13, desc[UR10][R14.64] ;  /* 0x0000000a0e0d7981 */ /* 0x000e62000c1e1900 */
[----:B--2---:R-:W-:-:S05]  /*0fa0*/  IMAD.WIDE.U32 R10, R5, 0x4, R10 ;  /* 0x00000004050a7825 */ /* 0x004fca00078e000a */
[----:B------:R-:W2:Y:S01]  /*0fb0*/  LDG.E R5, desc[UR10][R10.64] ;  /* 0x0000000a0a057981 */ /* 0x000ea2000c1e1900 */
[----:B-1----:R-:W-:-:S06]  /*0fc0*/  IMAD.WIDE.U32 R12, R13, 0x4, R8 ;  /* 0x000000040d0c7825 */ /* 0x002fcc00078e0008 */
[----:B------:R-:W2:Y:S01]  /*0fd0*/  LDG.E R12, desc[UR10][R12.64] ;  /* 0x0000000a0c0c7981 */ /* 0x000ea2000c1e1900 */
[----:B------:R-:W-:Y:S01]  /*0fe0*/  ISETP.NE.AND P0, PT, R4, 0x1, PT ;  /* 0x000000010400780c */ /* 0x000fe20003f05270 */
[----:B--2---:R-:W-:-:S12]  /*0ff0*/  FFMA R6, R5, R12, R6 ;  /* 0x0000000c05067223 */ /* 0x004fd80000000006 */
[----:B------:R-:W-:Y:S05]  /*1000*/  @!P0 BRA `(.L_x_19) ;  /* 0x00000000002c8947 */ /* 0x000fea0003800000 */
[----:B------:R-:W-:Y:S01]  /*1010*/  ISETP.NE.AND P0, PT, R4, 0x2, PT ;  /* 0x000000020400780c */ /* 0x000fe20003f05270 */
[----:B------:R-:W2:Y:S04]  /*1020*/  LDG.E R5, desc[UR10][R14.64+0x4] ;  /* 0x0000040a0e057981 */ /* 0x000ea8000c1e1900 */
[----:B------:R-:W3:Y:S08]  /*1030*/  LDG.E R7, desc[UR10][R10.64+0x4] ;  /* 0x0000040a0a077981 */ /* 0x000ef0000c1e1900 */
[----:B------:R-:W4:Y:S01]  /*1040*/  @P0 LDG.E R13, desc[UR10][R14.64+0x8] ;  /* 0x0000080a0e0d0981 */ /* 0x000f22000c1e1900 */
[----:B--2---:R-:W-:-:S06]  /*1050*/  IMAD.WIDE.U32 R4, R5, 0x4, R8 ;  /* 0x0000000405047825 */ /* 0x004fcc00078e0008 */
[----:B------:R-:W3:Y:S01]  /*1060*/  LDG.E R4, desc[UR10][R4.64] ;  /* 0x0000000a04047981 */ /* 0x000ee2000c1e1900 */
[----:B----4-:R-:W-:-:S03]  /*1070*/  @P0 IMAD.WIDE.U32 R8, R13, 0x4, R8 ;  /* 0x000000040d080825 */ /* 0x010fc600078e0008 */
[----:B------:R-:W2:Y:S04]  /*1080*/  @P0 LDG.E R13, desc[UR10][R10.64+0x8] ;  /* 0x0000080a0a0d0981 */ /* 0x000ea8000c1e1900 */
[----:B------:R-:W2:Y:S01]  /*1090*/  @P0 LDG.E R8, desc[UR10][R8.64] ;  /* 0x0000000a08080981 */ /* 0x000ea2000c1e1900 */
[----:B---3--:R-:W-:-:S04]  /*10a0*/  FFMA R6, R7, R4, R6 ;  /* 0x0000000407067223 */ /* 0x008fc80000000006 */
[----:B--2---:R-:W-:-:S07]  /*10b0*/  @P0 FFMA R6, R13, R8, R6 ;  /* 0x000000080d060223 */ /* 0x004fce0000000006 */
.L_x_19:
[----:B------:R-:W-:Y:S05]  /*10c0*/  BSYNC.RECONVERGENT B0 ;  /* 0x0000000000007941 */ /* 0x000fea0003800200 */
.L_x_18:
[----:B------:R-:W0:Y:S02]  /*10d0*/  LDC.64 R4, c[0x0][0x3b8] ;  /* 0x0000ee00ff047b82 */ /* 0x000e240000000a00 */
[C---:B0-----:R-:W-:Y:S01]  /*10e0*/  IMAD.WIDE.U32 R4, R3.reuse, 0x4, R4 ;  /* 0x0000000403047825 */ /* 0x041fe200078e0004 */
[----:B------:R-:W-:-:S04]  /*10f0*/  IADD3 R3, PT, PT, R3, UR8, RZ ;  /* 0x0000000803037c10 */ /* 0x000fc8000fffe0ff */
[----:B------:R0:W-:Y:S01]  /*1100*/  STG.E desc[UR10][R4.64], R6 ;  /* 0x0000000604007986 */ /* 0x0001e2000c10190a */
[----:B------:R-:W-:-:S13]  /*1110*/  ISETP.GE.U32.AND P0, PT, R3, R0, PT ;  /* 0x000000000300720c */ /* 0x000fda0003f06070 */
[----:B0-----:R-:W-:Y:S05]  /*1120*/  @!P0 BRA `(.L_x_27) ;  /* 0xfffffff000488947 */ /* 0x001fea000383ffff */
[----:B------:R-:W-:Y:S05]  /*1130*/  EXIT ;  /* 0x000000000000794d */ /* 0x000fea0003800000 */
.L_x_28:
        /* <DEDUP_REMOVED lines=12> */
.L_x_52:


//--------------------- .text.spmv_kernel_2       --------------------------
	.section	.text.spmv_kernel_2,"ax",@progbits
	.align	128
        .global         spmv_kernel_2
        .type           spmv_kernel_2,@function
        .size           spmv_kernel_2,(.L_x_53 - spmv_kernel_2)
        .other          spmv_kernel_2,@"STO_CUDA_ENTRY STV_DEFAULT"
spmv_kernel_2:
.text.spmv_kernel_2:
        /* <DEDUP_REMOVED lines=37> */
.L_x_38:
        /* <DEDUP_REMOVED lines=31> */
.L_x_33:
        /* <DEDUP_REMOVED lines=89> */
.L_x_32:
[----:B------:R-:W-:Y:S05]  /*09d0*/  BSYNC.RECONVERGENT B1 ;  /* 0x0000000000017941 */ /* 0x000fea0003800200 */
.L_x_31:
        /* <DEDUP_REMOVED lines=52> */
.L_x_35:
[----:B------:R-:W-:Y:S05]  /*0d20*/  BSYNC.RECONVERGENT B1 ;  /* 0x0000000000017941 */ /* 0x000fea0003800200 */
.L_x_34:
        /* <DEDUP_REMOVED lines=32> */
.L_x_37:
[----:B------:R-:W-:Y:S05]  /*0f30*/  BSYNC.RECONVERGENT B1 ;  /* 0x0000000000017941 */ /* 0x000fea0003800200 */
.L_x_36:
        /* <DEDUP_REMOVED lines=24> */
.L_x_30:
[----:B------:R-:W-:Y:S05]  /*10c0*/  BSYNC.RECONVERGENT B0 ;  /* 0x0000000000007941 */ /* 0x000fea0003800200 */
.L_x_29:
[----:B------:R-:W0:Y:S02]  /*10d0*/  LDC.64 R4, c[0x0][0x3b8] ;  /* 0x0000ee00ff047b82 */ /* 0x000e240000000a00 */
[C---:B0-----:R-:W-:Y:S01]  /*10e0*/  IMAD.WIDE.U32 R4, R3.reuse, 0x4, R4 ;  /* 0x0000000403047825 */ /* 0x041fe200078e0004 */
[----:B------:R-:W-:-:S04]  /*10f0*/  IADD3 R3, PT, PT, R3, UR8, RZ ;  /* 0x0000000803037c10 */ /* 0x000fc8000fffe0ff */
[----:B------:R0:W-:Y:S01]  /*1100*/  STG.E desc[UR10][R4.64], R6 ;  /* 0x0000000604007986 */ /* 0x0001e2000c10190a */
[----:B------:R-:W-:-:S13]  /*1110*/  ISETP.GE.U32.AND P0, PT, R3, R0, PT ;  /* 0x000000000300720c */ /* 0x000fda0003f06070 */
[----:B0-----:R-:W-:Y:S05]  /*1120*/  @!P0 BRA `(.L_x_38) ;  /* 0xfffffff000488947 */ /* 0x001fea000383ffff */
[----:B------:R-:W-:Y:S05]  /*1130*/  EXIT ;  /* 0x000000000000794d */ /* 0x000fea0003800000 */
.L_x_39:
        /* <DEDUP_REMOVED lines=12> */
.L_x_53:


//--------------------- .text.spmv_kernel         --------------------------
	.section	.text.spmv_kernel,"ax",@progbits
	.align	128
        .global         spmv_kernel
        .type           spmv_kernel,@function
        .size           spmv_kernel,(.L_x_54 - spmv_kernel)
        .other          spmv_kernel,@"STO_CUDA_ENTRY STV_DEFAULT"
spmv_kernel:
.text.spmv_kernel:
[----:B------:R-:W-:Y:S01]  /*0000*/  LDC R1, c[0x0][0x37c] ;  /* 0x0000df00ff017b82 */ /* 0x000fe20000000800 */
[----:B------:R-:W0:Y:S07]  /*0010*/  LDCU UR4, c[0x0][0x370] ;  /* 0x00006e00ff0477ac */ /* 0x000e2e0008000800 */
[----:B------:R-:W0:Y:S08]  /*0020*/  LDC R7, c[0x0][0x360] ;  /* 0x0000d800ff077b82 */ /* 0x000e300000000800 */
[----:B------:R-:W1:Y:S01]  /*0030*/  LDC R8, c[0x0][0x384] ;  /* 0x0000e100ff087b82 */ /* 0x000e620000000800 */
[----:B0-----:R-:W-:-:S07]  /*0040*/  IMAD R0, R7, UR4, RZ ;  /* 0x0000000407007c24 */ /* 0x001fce000f8e02ff */
[----:B------:R-:W0:Y:S01]  /*0050*/  S2UR UR4, SR_CTAID.X ;  /* 0x00000000000479c3 */ /* 0x000e220000002500 */
[----:B------:R-:W2:Y:S01]  /*0060*/  I2F.U32.RP R4, R0 ;  /* 0x0000000000047306 */ /* 0x000ea20000209000 */
[----:B------:R-:W-:Y:S02]  /*0070*/  IADD3 R5, PT, PT, RZ, -R0, RZ ;  /* 0x80000000ff057210 */ /* 0x000fe40007ffe0ff */
[----:B------:R-:W-:-:S05]  /*0080*/  ISETP.NE.U32.AND P2, PT, R0, RZ, PT ;  /* 0x000000ff0000720c */ /* 0x000fca0003f45070 */
[----:B--2---:R-:W2:Y:S02]  /*0090*/  MUFU.RCP R4, R4 ;  /* 0x0000000400047308 */ /* 0x004ea40000001000 */
[----:B--2---:R-:W-:-:S06]  /*00a0*/  IADD3 R2, PT, PT, R4, 0xffffffe, RZ ;  /* 0x0ffffffe04027810 */ /* 0x004fcc0007ffe0ff */
[----:B------:R2:W3:Y:S02]  /*00b0*/  F2I.FTZ.U32.TRUNC.NTZ R3, R2 ;  /* 0x0000000200037305 */ /* 0x0004e4000021f000 */
[----:B--2---:R-:W-:Y:S02]  /*00c0*/  HFMA2 R2, -RZ, RZ, 0, 0 ;  /* 0x00000000ff027431 */ /* 0x004fe400000001ff */
[----:B---3--:R-:W-:-:S04]  /*00d0*/  IMAD R5, R5, R3, RZ ;  /* 0x0000000305057224 */ /* 0x008fc800078e02ff */
[----:B------:R-:W-:Y:S01]  /*00e0*/  IMAD.HI.U32 R6, R3, R5, R2 ;  /* 0x0000000503067227 */ /* 0x000fe200078e0002 */
[----:B-1----:R-:W-:Y:S01]  /*00f0*/  IADD3 R3, PT, PT, R0, -0x1, R8 ;  /* 0xffffffff00037810 */ /* 0x002fe20007ffe008 */
[----:B------:R-:W0:Y:S04]  /*0100*/  S2R R2, SR_TID.X ;  /* 0x0000000000027919 */ /* 0x000e280000002100 */
[----:B------:R-:W-:-:S05]  /*0110*/  IMAD.HI.U32 R5, R6, R3, RZ ;  /* 0x0000000306057227 */ /* 0x000fca00078e00ff */
[----:B------:R-:W-:-:S05]  /*0120*/  IADD3 R4, PT, PT, -R5, RZ, RZ ;  /* 0x000000ff05047210 */ /* 0x000fca0007ffe1ff */
[----:B------:R-:W-:-:S05]  /*0130*/  IMAD R3, R0, R4, R3 ;  /* 0x0000000400037224 */ /* 0x000fca00078e0203 */
[----:B------:R-:W-:-:S13]  /*0140*/  ISETP.GE.U32.AND P0, PT, R3, R0, PT ;  /* 0x000000000300720c */ /* 0x000fda0003f06070 */
[----:B------:R-:W-:Y:S02]  /*0150*/  @P0 IADD3 R3, PT, PT, -R0, R3, RZ ;  /* 0x0000000300030210 */ /* 0x000fe40007ffe1ff */
[----:B------:R-:W-:Y:S02]  /*0160*/  @P0 IADD3 R5, PT, PT, R5, 0x1, RZ ;  /* 0x0000000105050810 */ /* 0x000fe40007ffe0ff */
[----:B------:R-:W-:-:S13]  /*0170*/  ISETP.GE.U32.AND P1, PT, R3, R0, PT ;  /* 0x000000000300720c */ /* 0x000fda0003f26070 */
[----:B------:R-:W-:Y:S02]  /*0180*/  @P1 IADD3 R5, PT, PT, R5, 0x1, RZ ;  /* 0x0000000105051810 */ /* 0x000fe40007ffe0ff */
[----:B------:R-:W-:Y:S01]  /*0190*/  @!P2 LOP3.LUT R5, RZ, R0, RZ, 0x33, !PT ;  /* 0x00000000ff05a212 */ /* 0x000fe200078e33ff */
[----:B0-----:R-:W-:-:S04]  /*01a0*/  IMAD R0, R7, UR4, R2 ;  /* 0x0000000407007c24 */ /* 0x001fc8000f8e0202 */
[----:B------:R-:W-:-:S05]  /*01b0*/  IMAD R3, R0, R5, RZ ;  /* 0x0000000500037224 */ /* 0x000fca00078e02ff */
[----:B------:R-:W-:-:S04]  /*01c0*/  VIADDMNMX.U32 R0, R3, R5, R8, PT ;  /* 0x0000000503007246 */ /* 0x000fc80003800008 */
[----:B------:R-:W-:-:S13]  /*01d0*/  ISETP.GE.U32.AND P0, PT, R3, R0, PT ;  /* 0x000000000300720c */ /* 0x000fda0003f06070 */
[----:B------:R-:W-:Y:S05]  /*01e0*/  @P0 EXIT ;  /* 0x000000000000094d */ /* 0x000fea0003800000 */
[----:B------:R-:W0:Y:S01]  /*01f0*/  LDCU.64 UR6, c[0x0][0x390] ;  /* 0x00007200ff0677ac */ /* 0x000e220008000a00 */
[----:B------:R-:W1:Y:S01]  /*0200*/  LDCU.64 UR4, c[0x0][0x388] ;  /* 0x00007100ff0477ac */ /* 0x000e620008000a00 */
[----:B------:R-:W2:Y:S01]  /*0210*/  LDCU.64 UR8, c[0x0][0x358] ;  /* 0x00006b00ff0877ac */ /* 0x000ea20008000a00 */
[----:B0-----:R-:W-:Y:S02]  /*0220*/  UIADD3 UR6, UP0, UPT, UR6, 0x20, URZ ;  /* 0x0000002006067890 */ /* 0x001fe4000ff1e0ff */
[----:B-1----:R-:W-:Y:S02]  /*0230*/  UIADD3 UR4, UP1, UPT, UR4, 0x20, URZ ;  /* 0x0000002004047890 */ /* 0x002fe4000ff3e0ff */
[----:B------:R-:W-:Y:S02]  /*0240*/  UIADD3.X UR7, UPT, UPT, URZ, UR7, URZ, UP0, !UPT ;  /* 0x00000007ff077290 */ /* 0x000fe400087fe4ff */
[----:B--2---:R-:W-:-:S12]  /*0250*/  UIADD3.X UR5, UPT, UPT, URZ, UR5, URZ, UP1, !UPT ;  /* 0x00000005ff057290 */ /* 0x004fd80008ffe4ff */
.L_x_49:
[----:B0-----:R-:W0:Y:S01]  /*0260*/  LDC.64 R4, c[0x0][0x398] ;  /* 0x0000e600ff047b82 */ /* 0x001e220000000a00 */
[----:B------:R-:W1:Y:S01]  /*0270*/  LDCU UR10, c[0x0][0x3a0] ;  /* 0x00007400ff0a77ac */ /* 0x000e620008000800 */
[----:B0-----:R-:W-:-:S05]  /*0280*/  IMAD.WIDE.U32 R4, R3, 0x4, R4 ;  /* 0x0000000403047825 */ /* 0x001fca00078e0004 */
[----:B------:R-:W1:Y:S04]  /*0290*/  LDG.E R8, desc[UR8][R4.64] ;  /* 0x0000000804087981 */ /* 0x000e68000c1e1900 */
[----:B------:R-:W2:Y:S01]  /*02a0*/  LDG.E R9, desc[UR8][R4.64+0x4] ;  /* 0x0000040804097981 */ /* 0x000ea2000c1e1900 */
[----:B------:R-:W-:Y:S01]  /*02b0*/  MOV R2, R3 ;  /* 0x0000000300027202 */ /* 0x000fe20000000f00 */
[----:B------:R-:W-:Y:S01]  /*02c0*/  BSSY.RECONVERGENT B0, `(.L_x_40) ;  /* 0x00000e8000007945 */ /* 0x000fe20003800200 */
[----:B------:R-:W-:Y:S01]  /*02d0*/  IADD3 R3, PT, PT, R3, 0x1, RZ ;  /* 0x0000000103037810 */ /* 0x000fe20007ffe0ff */
[----:B------:R-:W-:-:S03]  /*02e0*/  HFMA2 R16, -RZ, RZ, 0, 0 ;  /* 0x00000000ff107431 */ /* 0x000fc600000001ff */
[----:B------:R-:W-:Y:S02]  /*02f0*/  ISETP.GE.U32.AND P0, PT, R3, R0, PT ;  /* 0x000000000300720c */ /* 0x000fe40003f06070 */
[----:B-1----:R-:W-:Y:S02]  /*0300*/  IADD3 R7, PT, PT, R8, -UR10, RZ ;  /* 0x8000000a08077c10 */ /* 0x002fe4000fffe0ff */
[----:B--2---:R-:W-:-:S04]  /*0310*/  IADD3 R6, PT, PT, R9, -UR10, RZ ;  /* 0x8000000a09067c10 */ /* 0x004fc8000fffe0ff */
[----:B------:R-:W-:-:S13]  /*0320*/  ISETP.GE.U32.AND P1, PT, R7, R6, PT ;  /* 0x000000060700720c */ /* 0x000fda0003f26070 */
[----:B------:R-:W-:Y:S05]  /*0330*/  @P1 BRA `(.L_x_41) ;  /* 0x0000000c00801947 */ /* 0x000fea0003800000 */
[CC--:B------:R-:W-:Y:S01]  /*0340*/  IADD3 R4, PT, PT, R8.reuse, -R9.reuse, RZ ;  /* 0x8000000908047210 */ /* 0x0c0fe20007ffe0ff */
[----:B------:R-:W-:Y:S01]  /*0350*/  BSSY.RECONVERGENT B1, `(.L_x_42) ;  /* 0x0000070000017945 */ /* 0x000fe20003800200 */
[----:B------:R-:W-:Y:S02]  /*0360*/  IADD3 R5, PT, PT, -R8, R9, RZ ;  /* 0x0000000908057210 */ /* 0x000fe40007ffe1ff */
[----:B------:R-:W-:Y:S02]  /*0370*/  ISETP.GT.U32.AND P2, PT, R4, -0x10, PT ;  /* 0xfffffff00400780c */ /* 0x000fe40003f44070 */
[----:B------:R-:W-:Y:S02]  /*0380*/  LOP3.LUT R6, R5, 0xf, RZ, 0xc0, !PT ;  /* 0x0000000f05067812 */ /* 0x000fe400078ec0ff */
[----:B------:R-:W-:Y:S02]  /*0390*/  MOV R4, R7 ;  /* 0x0000000700047202 */ /* 0x000fe40000000f00 */
[----:B------:R-:W-:-:S02]  /*03a0*/  ISETP.NE.AND P1, PT, R6, RZ, PT ;  /* 0x000000ff0600720c */ /* 0x000fc40003f25270 */
[----:B------:R-:W-:-:S05]  /*03b0*/  MOV R16, RZ ;  /* 0x000000ff00107202 */ /* 0x000fca0000000f00 */
[----:B------:R-:W-:Y:S06]  /*03c0*/  @P2 BRA `(.L_x_43) ;  /* 0x0000000400a02947 */ /* 0x000fec0003800000 */
[----:B------:R-:W-:Y:S01]  /*03d0*/  MOV R8, UR6 ;  /* 0x0000000600087c02 */ /* 0x000fe20008000f00 */
[----:B------:R-:W-:Y:S01]  /*03e0*/  HFMA2 R16, -RZ, RZ, 0, 0 ;  /* 0x00000000ff107431 */ /* 0x000fe200000001ff */
[----:B------:R-:W-:Y:S02]  /*03f0*/  MOV R9, UR7 ;  /* 0x0000000700097c02 */ /* 0x000fe40008000f00 */
[----:B------:R-:W-:Y:S02]  /*0400*/  MOV R10, UR4 ;  /* 0x00000004000a7c02 */ /* 0x000fe40008000f00 */
[----:B------:R-:W-:Y:S01]  /*0410*/  MOV R11, UR5 ;  /* 0x00000005000b7c02 */ /* 0x000fe20008000f00 */
[----:B------:R-:W-:Y:S01]  /*0420*/  IMAD.WIDE.U32 R8, R4, 0x4, R8 ;  /* 0x0000000404087825 */ /* 0x000fe200078e0008 */
[----:B------:R-:W-:-:S03]  /*0430*/  LOP3.LUT R7, R5, 0xfffffff0, RZ, 0xc0, !PT ;  /* 0xfffffff005077812 */ /* 0x000fc600078ec0ff */
[----:B------:R-:W-:Y:S01]  /*0440*/  IMAD.WIDE.U32 R10, R4, 0x4, R10 ;  /* 0x00000004040a7825 */ /* 0x000fe200078e000a */
[----:B------:R-:W-:Y:S02]  /*0450*/  MOV R12, R8 ;  /* 0x00000008000c7202 */ /* 0x000fe40000000f00 */
[----:B------:R-:W-:Y:S02]  /*0460*/  MOV R13, R9 ;  /* 0x00000009000d7202 */ /* 0x000fe40000000f00 */
[----:B------:R-:W-:Y:S02]  /*0470*/  MOV R8, R10 ;  /* 0x0000000a00087202 */ /* 0x000fe40000000f00 */
[----:B------:R-:W-:Y:S02]  /*0480*/  MOV R19, R11 ;  /* 0x0000000b00137202 */ /* 0x000fe40000000f00 */
[----:B------:R-:W-:-:S07]  /*0490*/  IADD3 R7, PT, PT, -R7, RZ, RZ ;  /* 0x000000ff07077210 */ /* 0x000fce0007ffe1ff */
.L_x_44:
[----:B------:R-:W2:Y:S01]  /*04a0*/  LDG.E R11, desc[UR8][R12.64+-0x20] ;  /* 0xffffe0080c0b7981 */ /* 0x000ea2000c1e1900 */
[----:B------:R-:W2:Y:S03]  /*04b0*/  LDC.64 R14, c[0x0][0x3a8] ;  /* 0x0000ea00ff0e7b82 */ /* 0x000ea60000000a00 */
[----:B------:R-:W3:Y:S04]  /*04c0*/  LDG.E R29, desc[UR8][R12.64+-0x1c] ;  /* 0xffffe4080c1d7981 */ /* 0x000ee8000c1e1900 */
[----:B------:R-:W4:Y:S04]  /*04d0*/  LDG.E R25, desc[UR8][R12.64+-0x18] ;  /* 0xffffe8080c197981 */ /* 0x000f28000c1e1900 */
[----:B------:R-:W5:Y:S04]  /*04e0*/  LDG.E R27, desc[UR8][R12.64+-0x14] ;  /* 0xffffec080c1b7981 */ /* 0x000f68000c1e1900 */
[----:B------:R-:W5:Y:S04]  /*04f0*/  LDG.E R18, desc[UR8][R12.64+-0x10] ;  /* 0xfffff0080c127981 */ /* 0x000f68000c1e1900 */
[----:B------:R-:W5:Y:S01]  /*0500*/  LDG.E R9, desc[UR8][R12.64+-0x8] ;  /* 0xfffff8080c097981 */ /* 0x000f62000c1e1900 */
[----:B--2---:R-:W-:-:S05]  /*0510*/  IMAD.WIDE.U32 R10, R11, 0x4, R14 ;  /* 0x000000040b0a7825 */ /* 0x004fca00078e000e */
[----:B------:R0:W2:Y:S01]  /*0520*/  LDG.E R17, desc[UR8][R10.64] ;  /* 0x000000080a117981 */ /* 0x0000a2000c1e1900 */
[----:B---3--:R-:W-:-:S06]  /*0530*/  IMAD.WIDE.U32 R28, R29, 0x4, R14 ;  /* 0x000000041d1c7825 */ /* 0x008fcc00078e000e */
[----:B------:R-:W3:Y:S01]  /*0540*/  LDG.E R28, desc[UR8][R28.64] ;  /* 0x000000081c1c7981 */ /* 0x000ee2000c1e1900 */
[----:B0-----:R-:W-:Y:S02]  /*0550*/  MOV R10, R8 ;  /* 0x00000008000a7202 */ /* 0x001fe40000000f00 */
[----:B------:R-:W-:Y:S02]  /*0560*/  MOV R11, R19 ;  /* 0x00000013000b7202 */ /* 0x000fe40000000f00 */
[----:B------:R-:W3:Y:S04]  /*0570*/  LDG.E R19, desc[UR8][R12.64+-0xc] ;  /* 0xfffff4080c137981 */ /* 0x000ee8000c1e1900 */
[----:B------:R-:W2:Y:S04]  /*0580*/  LDG.E R23, desc[UR8][R10.64+-0x20] ;  /* 0xffffe0080a177981 */ /* 0x000ea8000c1e1900 */
[----:B------:R-:W3:Y:S01]  /*0590*/  LDG.E R29, desc[UR8][R10.64+-0x1c] ;  /* 0xffffe4080a1d7981 */ /* 0x000ee2000c1e1900 */
[----:B----4-:R-:W-:-:S03]  /*05a0*/  IMAD.WIDE.U32 R24, R25, 0x4, R14 ;  /* 0x0000000419187825 */ /* 0x010fc600078e000e */
[----:B------:R-:W4:Y:S04]  /*05b0*/  LDG.E R21, desc[UR8][R10.64+-0x18] ;  /* 0xffffe8080a157981 */ /* 0x000f28000c1e1900 */
[----:B------:R-:W4:Y:S01]  /*05c0*/  LDG.E R8, desc[UR8][R24.64] ;  /* 0x0000000818087981 */ /* 0x000f22000c1e1900 */
[----:B-----5:R-:W-:-:S03]  /*05d0*/  IMAD.WIDE.U32 R26, R27, 0x4, R14 ;  /* 0x000000041b1a7825 */ /* 0x020fc600078e000e */
[----:B------:R-:W5:Y:S04]  /*05e0*/  LDG.E R20, desc[UR8][R10.64+-0x14] ;  /* 0xffffec080a147981 */ /* 0x000f68000c1e1900 */
[----:B------:R-:W5:Y:S04]  /*05f0*/  LDG.E R24, desc[UR8][R10.64+-0xc] ;  /* 0xfffff4080a187981 */ /* 0x000f68000c1e1900 */
[----:B------:R-:W5:Y:S01]  /*0600*/  LDG.E R25, desc[UR8][R12.64] ;  /* 0x000000080c197981 */ /* 0x000f62000c1e1900 */
[----:B--2---:R-:W-:Y:S01]  /*0610*/  FFMA R22, R23, R17, R16 ;  /* 0x0000001117167223 */ /* 0x004fe20000000010 */
[----:B------:R-:W-:-:S02]  /*0620*/  IMAD.WIDE.U32 R16, R18, 0x4, R14 ;  /* 0x0000000412107825 */ /* 0x000fc400078e000e */
[----:B------:R0:W5:Y:S02]  /*0630*/  LDG.E R23, desc[UR8][R26.64] ;  /* 0x000000081a177981 */ /* 0x000164000c1e1900 */
[----:B---3--:R-:W-:Y:S01]  /*0640*/  FFMA R28, R29, R28, R22 ;  /* 0x0000001c1d1c7223 */ /* 0x008fe20000000016 */
[----:B------:R-:W-:Y:S01]  /*0650*/  IMAD.WIDE.U32 R18, R19, 0x4, R14 ;  /* 0x0000000413127825 */ /* 0x000fe200078e000e */
[----:B------:R-:W2:Y:S04]  /*0660*/  LDG.E R29, desc[UR8][R10.64+-0x10] ;  /* 0xfffff0080a1d7981 */ /* 0x000ea8000c1e1900 */
[----:B------:R-:W2:Y:S04]  /*0670*/  LDG.E R16, desc[UR8][R16.64] ;  /* 0x0000000810107981 */ /* 0x000ea8000c1e1900 */
[----:B------:R-:W3:Y:S01]  /*0680*/  LDG.E R22, desc[UR8][R12.64+-0x4] ;  /* 0xfffffc080c167981 */ /* 0x000ee2000c1e1900 */
[----:B----4-:R-:W-:-:S03]  /*0690*/  FFMA R28, R21, R8, R28 ;  /* 0x00000008151c7223 */ /* 0x010fc6000000001c */
[----:B------:R-:W4:Y:S04]  /*06a0*/  LDG.E R18, desc[UR8][R18.64] ;  /* 0x0000000812127981 */ /* 0x000f28000c1e1900 */
[----:B------:R-:W4:Y:S01]  /*06b0*/  LDG.E R21, desc[UR8][R12.64+0x4] ;  /* 0x000004080c157981 */ /* 0x000f22000c1e1900 */
[----:B0-----:R-:W-:-:S03]  /*06c0*/  IMAD.WIDE.U32 R26, R9, 0x4, R14 ;  /* 0x00000004091a7825 */ /* 0x001fc600078e000e */
[----:B------:R-:W4:Y:S04]  /*06d0*/  LDG.E R8, desc[UR8][R10.64+-0x8] ;  /* 0xfffff8080a087981 */ /* 0x000f28000c1e1900 */
[----:B------:R-:W4:Y:S04]  /*06e0*/  LDG.E R9, desc[UR8][R26.64] ;  /* 0x000000081a097981 */ /* 0x000f28000c1e1900 */
[----:B------:R-:W4:Y:S04]  /*06f0*/  LDG.E R27, desc[UR8][R10.64] ;  /* 0x000000080a1b7981 */ /* 0x000f28000c1e1900 */
[----:B------:R-:W4:Y:S01]  /*0700*/  LDG.E R26, desc[UR8][R12.64+0x10] ;  /* 0x000010080c1a7981 */ /* 0x000f22000c1e1900 */
[----:B-----5:R-:W-:-:S04]  /*0710*/  FFMA R20, R20, R23, R28 ;  /* 0x0000001714147223 */ /* 0x020fc8000000001c */
[----:B--2---:R-:W-:Y:S02]  /*0720*/  FFMA R23, R29, R16, R20 ;  /* 0x000000101d177223 */ /* 0x004fe40000000014 */
[----:B------:R-:W2:Y:S01]  /*0730*/  LDG.E R29, desc[UR8][R12.64+0xc] ;  /* 0x00000c080c1d7981 */ /* 0x000ea2000c1e1900 */
[----:B---3--:R-:W-:-:S04]  /*0740*/  IMAD.WIDE.U32 R16, R22, 0x4, R14 ;  /* 0x0000000416107825 */ /* 0x008fc800078e000e */
[----:B----4-:R-:W-:Y:S01]  /*0750*/  FFMA R23, R24, R18, R23 ;  /* 0x0000001218177223 */ /* 0x010fe20000000017 */
[--C-:B------:R-:W-:Y:S01]  /*0760*/  IMAD.WIDE.U32 R18, R25, 0x4, R14.reuse ;  /* 0x0000000419127825 */ /* 0x100fe200078e000e */
[----:B------:R-:W3:Y:S03]  /*0770*/  LDG.E R16, desc[UR8][R16.64] ;  /* 0x0000000810107981 */ /* 0x000ee6000c1e1900 */
[----:B------:R-:W-:Y:S01]  /*0780*/  IMAD.WIDE.U32 R20, R21, 0x4, R14 ;  /* 0x0000000415147825 */ /* 0x000fe200078e000e */
[----:B------:R-:W4:Y:S04]  /*0790*/  LDG.E R25, desc[UR8][R12.64+0x8] ;  /* 0x000008080c197981 */ /* 0x000f28000c1e1900 */
[----:B------:R4:W5:Y:S04]  /*07a0*/  LDG.E R22, desc[UR8][R18.64] ;  /* 0x0000000812167981 */ /* 0x000968000c1e1900 */
[----:B------:R-:W3:Y:S04]  /*07b0*/  LDG.E R17, desc[UR8][R10.64+-0x4] ;  /* 0xfffffc080a117981 */ /* 0x000ee8000c1e1900 */
[----:B------:R-:W2:Y:S04]  /*07c0*/  LDG.E R20, desc[UR8][R20.64] ;  /* 0x0000000814147981 */ /* 0x000ea8000c1e1900 */
[----:B------:R-:W2:Y:S01]  /*07d0*/  LDG.E R24, desc[UR8][R10.64+0x4] ;  /* 0x000004080a187981 */ /* 0x000ea2000c1e1900 */
[----:B------:R-:W-:-:S03]  /*07e0*/  FFMA R28, R8, R9, R23 ;  /* 0x00000009081c7223 */ /* 0x000fc60000000017 */
[----:B------:R-:W2:Y:S04]  /*07f0*/  LDG.E R8, desc[UR8][R12.64+0x14] ;  /* 0x000014080c087981 */ /* 0x000ea8000c1e1900 */
[----:B------:R-:W2:Y:S04]  /*0800*/  LDG.E R9, desc[UR8][R12.64+0x18] ;  /* 0x000018080c097981 */ /* 0x000ea8000c1e1900 */
[----:B------:R-:W2:Y:S01]  /*0810*/  LDG.E R23, desc[UR8][R12.64+0x1c] ;  /* 0x00001c080c177981 */ /* 0x000ea2000c1e1900 */
[----:B----4-:R-:W-:-:S06]  /*0820*/  IMAD.WIDE.U32 R18, R25, 0x4, R14 ;  /* 0x0000000419127825 */ /* 0x010fcc00078e000e */
[----:B------:R-:W4:Y:S01]  /*0830*/  LDG.E R19, desc[UR8][R18.64] ;  /* 0x0000000812137981 */ /* 0x000f22000c1e1900 */
[----:B---3--:R-:W-:-:S03]  /*0840*/  FFMA R16, R17, R16, R28 ;  /* 0x0000001011107223 */ /* 0x008fc6000000001c */
[----:B------:R-:W3:Y:S01]  /*0850*/  LDG.E R28, desc[UR8][R10.64+0x10] ;  /* 0x000010080a1c7981 */ /* 0x000ee2000c1e1900 */
[----:B-----5:R-:W-:Y:S01]  /*0860*/  FFMA R27, R27, R22, R16 ;  /* 0x000000161b1b7223 */ /* 0x020fe20000000010 */
[----:B--2---:R-:W-:Y:S02]  /*0870*/  IMAD.WIDE.U32 R16, R29, 0x4, R14 ;  /* 0x000000041d107825 */ /* 0x004fe400078e000e */
[----:B------:R-:W4:Y:S02]  /*0880*/  LDG.E R22, desc[UR8][R10.64+0x8] ;  /* 0x000008080a167981 */ /* 0x000f24000c1e1900 */
[----:B------:R-:W-:Y:S01]  /*0890*/  FFMA R27, R24, R20, R27 ;  /* 0x00000014181b7223 */ /* 0x000fe2000000001b */
[--C-:B------:R-:W-:Y:S01]  /*08a0*/  IMAD.WIDE.U32 R20, R26, 0x4, R14.reuse ;  /* 0x000000041a147825 */ /* 0x100fe200078e000e */
[----:B------:R-:W2:Y:S04]  /*08b0*/  LDG.E R18, desc[UR8][R10.64+0x14] ;  /* 0x000014080a127981 */ /* 0x000ea8000c1e1900 */
[----:B------:R-:W5:Y:S01]  /*08c0*/  LDG.E R17, desc[UR8][R16.64] ;  /* 0x0000000810117981 */ /* 0x000f62000c1e1900 */
[----:B------:R-:W-:-:S03]  /*08d0*/  IMAD.WIDE.U32 R24, R8, 0x4, R14 ;  /* 0x0000000408187825 */ /* 0x000fc600078e000e */
[----:B------:R-:W5:Y:S01]  /*08e0*/  LDG.E R26, desc[UR8][R10.64+0xc] ;  /* 0x00000c080a1a7981 */ /* 0x000f62000c1e1900 */
[----:B------:R-:W-:-:S03]  /*08f0*/  IMAD.WIDE.U32 R8, R9, 0x4, R14 ;  /* 0x0000000409087825 */ /* 0x000fc600078e000e */
[----:B------:R-:W3:Y:S01]  /*0900*/  LDG.E R21, desc[UR8][R20.64] ;  /* 0x0000000814157981 */ /* 0x000ee2000c1e1900 */
[----:B------:R-:W-:-:S03]  /*0910*/  IMAD.WIDE.U32 R14, R23, 0x4, R14 ;  /* 0x00000004170e7825 */ /* 0x000fc600078e000e */
[----:B------:R-:W2:Y:S04]  /*0920*/  LDG.E R25, desc[UR8][R24.64] ;  /* 0x0000000818197981 */ /* 0x000ea8000c1e1900 */
[----:B------:R0:W2:Y:S04]  /*0930*/  LDG.E R9, desc[UR8][R8.64] ;  /* 0x0000000808097981 */ /* 0x0000a8000c1e1900 */
[----:B------:R-:W2:Y:S04]  /*0940*/  LDG.E R23, desc[UR8][R10.64+0x18] ;  /* 0x000018080a177981 */ /* 0x000ea8000c1e1900 */
[----:B------:R-:W2:Y:S04]  /*0950*/  LDG.E R15, desc[UR8][R14.64] ;  /* 0x000000080e0f7981 */ /* 0x000ea8000c1e1900 */
[----:B------:R-:W2:Y:S01]  /*0960*/  LDG.E R16, desc[UR8][R10.64+0x1c] ;  /* 0x00001c080a107981 */ /* 0x000ea2000c1e1900 */
[----:B------:R-:W-:-:S04]  /*0970*/  IADD3 R7, PT, PT, R7, 0x10, RZ ;  /* 0x0000001007077810 */ /* 0x000fc80007ffe0ff */
[----:B------:R-:W-:Y:S02]  /*0980*/  ISETP.NE.AND P2, PT, R7, RZ, PT ;  /* 0x000000ff0700720c */ /* 0x000fe40003f45270 */
[----:B------:R-:W-:Y:S02]  /*0990*/  IADD3 R12, P3, PT, R12, 0x40, RZ ;  /* 0x000000400c0c7810 */ /* 0x000fe40007f7e0ff */
[----:B0-----:R-:W-:Y:S02]  /*09a0*/  IADD3 R8, P4, PT, R10, 0x40, RZ ;  /* 0x000000400a087810 */ /* 0x001fe40007f9e0ff */
[----:B------:R-:W-:Y:S02]  /*09b0*/  IADD3.X R13, PT, PT, RZ, R13, RZ, P3, !PT ;  /* 0x0000000dff0d7210 */ /* 0x000fe40001ffe4ff */
[----:B------:R-:W-:Y:S01]  /*09c0*/  IADD3 R4, PT, PT, R4, 0x10, RZ ;  /* 0x0000001004047810 */ /* 0x000fe20007ffe0ff */
[----:B----4-:R-:W-:-:S04]  /*09d0*/  FFMA R19, R22, R19, R27 ;  /* 0x0000001316137223 */ /* 0x010fc8000000001b */
[----:B-----5:R-:W-:-:S04]  /*09e0*/  FFMA R17, R26, R17, R19 ;  /* 0x000000111a117223 */ /* 0x020fc80000000013 */
[----:B---3--:R-:W-:-:S04]  /*09f0*/  FFMA R17, R28, R21, R17 ;  /* 0x000000151c117223 */ /* 0x008fc80000000011 */
[----:B--2---:R-:W-:Y:S01]  /*0a00*/  FFMA R18, R18, R25, R17 ;  /* 0x0000001912127223 */ /* 0x004fe20000000011 */
[----:B------:R-:W-:-:S03]  /*0a10*/  IADD3.X R19, PT, PT, RZ, R11, RZ, P4, !PT ;  /* 0x0000000bff137210 */ /* 0x000fc600027fe4ff */
[----:B------:R-:W-:-:S04]  /*0a20*/  FFMA R9, R23, R9, R18 ;  /* 0x0000000917097223 */ /* 0x000fc80000000012 */
[----:B------:R-:W-:Y:S01]  /*0a30*/  FFMA R16, R16, R15, R9 ;  /* 0x0000000f10107223 */ /* 0x000fe20000000009 */
[----:B------:R-:W-:Y:S06]  /*0a40*/  @P2 BRA `(.L_x_44) ;  /* 0xfffffff800942947 */ /* 0x000fec000383ffff */
.L_x_43:
[----:B------:R-:W-:Y:S05]  /*0a50*/  BSYNC.RECONVERGENT B1 ;  /* 0x0000000000017941 */ /* 0x000fea0003800200 */
.L_x_42:
        /* <DEDUP_REMOVED lines=10> */
[----:B------:R-:W1:Y:S04]  /*0b00*/  LDG.E R27, desc[UR8][R28.64] ;  /* 0x000000081c1b7981 */ /* 0x000e68000c1e1900 */
[----:B------:R-:W3:Y:S04]  /*0b10*/  LDG.E R21, desc[UR8][R28.64+0x4] ;  /* 0x000004081c157981 */ /* 0x000ee8000c1e1900 */
[----:B------:R-:W4:Y:S04]  /*0b20*/  LDG.E R11, desc[UR8][R28.64+0x8] ;  /* 0x000008081c0b7981 */ /* 0x000f28000c1e1900 */
[----:B------:R-:W5:Y:S01]  /*0b30*/  LDG.E R13, desc[UR8][R28.64+0xc] ;  /* 0x00000c081c0d7981 */ /* 0x000f62000c1e1900 */
[----:B--2---:R-:W-:-:S03]  /*0b40*/  IMAD.WIDE.U32 R6, R4, 0x4, R6 ;  /* 0x0000000404067825 */ /* 0x004fc600078e0006 */
[----:B------:R-:W2:Y:S04]  /*0b50*/  LDG.E R15, desc[UR8][R28.64+0x10] ;  /* 0x000010081c0f7981 */ /* 0x000ea8000c1e1900 */
[----:B------:R-:W2:Y:S04]  /*0b60*/  LDG.E R17, desc[UR8][R28.64+0x14] ;  /* 0x000014081c117981 */ /* 0x000ea8000c1e1900 */
[----:B------:R-:W2:Y:S04]  /*0b70*/  LDG.E R23, desc[UR8][R28.64+0x18] ;  /* 0x000018081c177981 */ /* 0x000ea8000c1e1900 */
[----:B------:R-:W2:Y:S04]  /*0b80*/  LDG.E R19, desc[UR8][R28.64+0x1c] ;  /* 0x00001c081c137981 */ /* 0x000ea8000c1e1900 */
[----:B------:R-:W2:Y:S04]  /*0b90*/  LDG.E R25, desc[UR8][R6.64+0x4] ;  /* 0x0000040806197981 */ /* 0x000ea8000c1e1900 */
[----:B------:R-:W2:Y:S04]  /*0ba0*/  LDG.E R24, desc[UR8][R6.64+0x8] ;  /* 0x0000080806187981 */ /* 0x000ea8000c1e1900 */
[----:B------:R-:W2:Y:S01]  /*0bb0*/  LDG.E R28, desc[UR8][R6.64+0xc] ;  /* 0x00000c08061c7981 */ /* 0x000ea2000c1e1900 */
[----:B-1----:R-:W-:-:S06]  /*0bc0*/  IMAD.WIDE.U32 R26, R27, 0x4, R8 ;  /* 0x000000041b1a7825 */ /* 0x002fcc00078e0008 */
[----:B------:R-:W2:Y:S04]  /*0bd0*/  LDG.E R26, desc[UR8][R26.64] ;  /* 0x000000081a1a7981 */ /* 0x000ea8000c1e1900 */
[----:B------:R-:W2:Y:S01]  /*0be0*/  LDG.E R27, desc[UR8][R6.64] ;  /* 0x00000008061b7981 */ /* 0x000ea2000c1e1900 */
[----:B---3--:R-:W-:-:S04]  /*0bf0*/  IMAD.WIDE.U32 R20, R21, 0x4, R8 ;  /* 0x0000000415147825 */ /* 0x008fc800078e0008 */
[--C-:B----4-:R-:W-:Y:S01]  /*0c00*/  IMAD.WIDE.U32 R10, R11, 0x4, R8.reuse ;  /* 0x000000040b0a7825 */ /* 0x110fe200078e0008 */
[----:B------:R0:W3:Y:S03]  /*0c10*/  LDG.E R18, desc[UR8][R20.64] ;  /* 0x0000000814127981 */ /* 0x0000e6000c1e1900 */
[--C-:B-----5:R-:W-:Y:S02]  /*0c20*/  IMAD.WIDE.U32 R12, R13, 0x4, R8.reuse ;  /* 0x000000040d0c7825 */ /* 0x120fe400078e0008 */
[----:B------:R-:W4:Y:S02]  /*0c30*/  LDG.E R11, desc[UR8][R10.64] ;  /* 0x000000080a0b7981 */ /* 0x000f24000c1e1900 */
[--C-:B--2---:R-:W-:Y:S02]  /*0c40*/  IMAD.WIDE.U32 R14, R15, 0x4, R8.reuse ;  /* 0x000000040f0e7825 */ /* 0x104fe400078e0008 */
[----:B------:R-:W2:Y:S02]  /*0c50*/  LDG.E R13, desc[UR8][R12.64] ;  /* 0x000000080c0d7981 */ /* 0x000ea4000c1e1900 */
[----:B0-----:R-:W-:-:S02]  /*0c60*/  IMAD.WIDE.U32 R20, R23, 0x4, R8 ;  /* 0x0000000417147825 */ /* 0x001fc400078e0008 */
[----:B------:R-:W5:Y:S04]  /*0c70*/  LDG.E R14, desc[UR8][R14.64] ;  /* 0x000000080e0e7981 */ /* 0x000f68000c1e1900 */
[----:B------:R-:W5:Y:S04]  /*0c80*/  LDG.E R10, desc[UR8][R6.64+0x14] ;  /* 0x00001408060a7981 */ /* 0x000f68000c1e1900 */
[----:B------:R-:W5:Y:S04]  /*0c90*/  LDG.E R20, desc[UR8][R20.64] ;  /* 0x0000000814147981 */ /* 0x000f68000c1e1900 */
[----:B------:R-:W5:Y:S01]  /*0ca0*/  LDG.E R23, desc[UR8][R6.64+0x1c] ;  /* 0x00001c0806177981 */ /* 0x000f62000c1e1900 */
[----:B------:R-:W-:Y:S01]  /*0cb0*/  FFMA R26, R27, R26, R16 ;  /* 0x0000001a1b1a7223 */ /* 0x000fe20000000010 */
[----:B------:R-:W-:-:S02]  /*0cc0*/  IMAD.WIDE.U32 R16, R17, 0x4, R8 ;  /* 0x0000000411107825 */ /* 0x000fc400078e0008 */
[----:B------:R-:W5:Y:S02]  /*0cd0*/  LDG.E R27, desc[UR8][R6.64+0x10] ;  /* 0x00001008061b7981 */ /* 0x000f64000c1e1900 */
[----:B------:R-:W-:Y:S02]  /*0ce0*/  IMAD.WIDE.U32 R8, R19, 0x4, R8 ;  /* 0x0000000413087825 */ /* 0x000fe400078e0008 */
[----:B------:R-:W5:Y:S04]  /*0cf0*/  LDG.E R17, desc[UR8][R16.64] ;  /* 0x0000000810117981 */ /* 0x000f68000c1e1900 */
[----:B------:R-:W5:Y:S04]  /*0d00*/  LDG.E R19, desc[UR8][R6.64+0x18] ;  /* 0x0000180806137981 */ /* 0x000f68000c1e1900 */
[----:B------:R-:W5:Y:S01]  /*0d10*/  LDG.E R8, desc[UR8][R8.64] ;  /* 0x0000000808087981 */ /* 0x000f62000c1e1900 */
[----:B---3--:R-:W-:-:S04]  /*0d20*/  FFMA R25, R25, R18, R26 ;  /* 0x0000001219197223 */ /* 0x008fc8000000001a */
[----:B----4-:R-:W-:-:S04]  /*0d30*/  FFMA R11, R24, R11, R25 ;  /* 0x0000000b180b7223 */ /* 0x010fc80000000019 */
[----:B--2---:R-:W-:Y:S01]  /*0d40*/  FFMA R28, R28, R13, R11 ;  /* 0x0000000d1c1c7223 */ /* 0x004fe2000000000b */
[----:B------:R-:W-:-:S03]  /*0d50*/  IADD3 R4, PT, PT, R4, 0x8, RZ ;  /* 0x0000000804047810 */ /* 0x000fc60007ffe0ff */
[----:B-----5:R-:W-:-:S04]  /*0d60*/  FFMA R27, R27, R14, R28 ;  /* 0x0000000e1b1b7223 */ /* 0x020fc8000000001c */
[----:B------:R-:W-:-:S04]  /*0d70*/  FFMA R10, R10, R17, R27 ;  /* 0x000000110a0a7223 */ /* 0x000fc8000000001b */
[----:B------:R-:W-:-:S04]  /*0d80*/  FFMA R10, R19, R20, R10 ;  /* 0x00000014130a7223 */ /* 0x000fc8000000000a */
[----:B------:R-:W-:-:S07]  /*0d90*/  FFMA R16, R23, R8, R10 ;  /* 0x0000000817107223 */ /* 0x000fce000000000a */
.L_x_46:
[----:B------:R-:W-:Y:S05]  /*0da0*/  BSYNC.RECONVERGENT B1 ;  /* 0x0000000000017941 */ /* 0x000fea0003800200 */
.L_x_45:
        /* <DEDUP_REMOVED lines=26> */
[----:B------:R-:W4:Y:S01]  /*0f50*/  LDG.E R6, desc[UR8][R6.64] ;  /* 0x0000000806067981 */ /* 0x000f22000c1e1900 */
[----:B------:R-:W-:Y:S01]  /*0f60*/  IADD3 R4, PT, PT, R4, 0x4, RZ ;  /* 0x0000000404047810 */ /* 0x000fe20007ffe0ff */
[----:B-----5:R-:W-:-:S04]  /*0f70*/  FFMA R17, R17, R18, R16 ;  /* 0x0000001211117223 */ /* 0x020fc80000000010 */
[----:B--2---:R-:W-:-:S04]  /*0f80*/  FFMA R17, R20, R10, R17 ;  /* 0x0000000a14117223 */ /* 0x004fc80000000011 */
[----:B---3--:R-:W-:-:S04]  /*0f90*/  FFMA R14, R14, R12, R17 ;  /* 0x0000000c0e0e7223 */ /* 0x008fc80000000011 */
[----:B----4-:R-:W-:-:S07]  /*0fa0*/  FFMA R16, R15, R6, R14 ;  /* 0x000000060f107223 */ /* 0x010fce000000000e */
.L_x_48:
[----:B------:R-:W-:Y:S05]  /*0fb0*/  BSYNC.RECONVERGENT B1 ;  /* 0x0000000000017941 */ /* 0x000fea0003800200 */
.L_x_47:
        /* <DEDUP_REMOVED lines=17> */
[----:B---3--:R-:W-:-:S06]  /*10d0*/  IMAD.WIDE.U32 R4, R5, 0x4, R6 ;  /* 0x0000000405047825 */ /* 0x008fcc00078e0006 */
[----:B------:R-:W2:Y:S01]  /*10e0*/  LDG.E R4, desc[UR8][R4.64] ;  /* 0x0000000804047981 */ /* 0x000ea2000c1e1900 */
[----:B----4-:R-:W-:-:S03]  /*10f0*/  @P1 IMAD.WIDE.U32 R6, R15, 0x4, R6 ;  /* 0x000000040f061825 */ /* 0x010fc600078e0006 */
[----:B------:R-:W3:Y:S04]  /*1100*/  @P1 LDG.E R15, desc[UR8][R8.64+0x8] ;  /* 0x00000808080f1981 */ /* 0x000ee8000c1e1900 */
[----:B------:R-:W3:Y:S01]  /*1110*/  @P1 LDG.E R6, desc[UR8][R6.64] ;  /* 0x0000000806061981 */ /* 0x000ee2000c1e1900 */
[----:B--2---:R-:W-:-:S04]  /*1120*/  FFMA R16, R13, R4, R16 ;  /* 0x000000040d107223 */ /* 0x004fc80000000010 */
[----:B---3--:R-:W-:-:S07]  /*1130*/  @P1 FFMA R16, R15, R6, R16 ;  /* 0x000000060f101223 */ /* 0x008fce0000000010 */
.L_x_41:
[----:B------:R-:W-:Y:S05]  /*1140*/  BSYNC.RECONVERGENT B0 ;  /* 0x0000000000007941 */ /* 0x000fea0003800200 */
.L_x_40:
[----:B------:R-:W0:Y:S02]  /*1150*/  LDC.64 R4, c[0x0][0x3b8] ;  /* 0x0000ee00ff047b82 */ /* 0x000e240000000a00 */
[----:B0-----:R-:W-:-:S05]  /*1160*/  IMAD.WIDE.U32 R4, R2, 0x4, R4 ;  /* 0x0000000402047825 */ /* 0x001fca00078e0004 */
[----:B------:R0:W-:Y:S01]  /*1170*/  STG.E desc[UR8][R4.64], R16 ;  /* 0x0000001004007986 */ /* 0x0001e2000c101908 */
[----:B------:R-:W-:Y:S05]  /*1180*/  @!P0 BRA `(.L_x_49) ;  /* 0xfffffff000348947 */ /* 0x000fea000383ffff */
[----:B------:R-:W-:Y:S05]  /*1190*/  EXIT ;  /* 0x000000000000794d */ /* 0x000fea0003800000 */
.L_x_50:
        /* <DEDUP_REMOVED lines=14> */
.L_x_54:


//--------------------- .nv.shared.spmv_kernel_3_test --------------------------
	.section	.nv.shared.spmv_kernel_3_test,"aw",@nobits
	.sectionflags	@""
	.align	4
.nv.shared.spmv_kernel_3_test:
	.zero		9216


//--------------------- .nv.shared.reserved.0     --------------------------
	.section	.nv.shared.reserved.0,"aw",@nobits
	.weak		__nv_reservedSMEM_offset_0_alias
	.size		__nv_reservedSMEM_offset_0_alias, 0, 64
	.other		__nv_reservedSMEM_offset_0_alias,@"STO_CUDA_RESERVED_SHARED STV_DEFAULT"
__nv_reservedSMEM_offset_0_alias:
	.zero		0
	.zero		64


//--------------------- .nv.constant0.spmv_kernel_3_test --------------------------
	.section	.nv.constant0.spmv_kernel_3_test,"a",@progbits
	.sectionflags	@""
	.align	4
.nv.constant0.spmv_kernel_3_test:
	.zero		964


//--------------------- .nv.constant0.spmv_kernel_3 --------------------------
	.section	.nv.constant0.spmv_kernel_3,"a",@progbits
	.sectionflags	@""
	.align	4
.nv.constant0.spmv_kernel_3:
	.zero		964


//--------------------- .nv.constant0.spmv_kernel_2 --------------------------
	.section	.nv.constant0.spmv_kernel_2,"a",@progbits
	.sectionflags	@""
	.align	4
.nv.constant0.spmv_kernel_2:
	.zero		964


//--------------------- .nv.constant0.spmv_kernel --------------------------
	.section	.nv.constant0.spmv_kernel,"a",@progbits
	.sectionflags	@""
	.align	4
.nv.constant0.spmv_kernel:
	.zero		964


//--------------------- SYMBOLS --------------------------

	.type		.nv.reservedSmem.offset0,@object
	.size		.nv.reservedSmem.offset0,0x4
	.type		.nv.reservedSmem.cap,@object
	.size		.nv.reservedSmem.cap,0x4
